def attn_fwd(
    Q,
    K,
    V,
    Out,
    Lse,
    sm_scale,
    stride_qz,
    stride_qh,
    stride_qm,
    stride_qk,
    stride_kz,
    stride_kh,
    stride_kn,
    stride_kk,
    stride_vz,
    stride_vh,
    stride_vn,
    stride_vk,
    stride_oz,
    stride_oh,
    stride_om,
    stride_ok,
    seqlen_q,
    seqlen_k,
    BLOCK_M: tl.constexpr,
    BLOCK_N: tl.constexpr,
    HEAD_DIM: tl.constexpr,
    CAUSAL: tl.constexpr,
):
    start_m = tl.program_id(0)
    off_hz = tl.program_id(1)
    q_off = off_hz * stride_qh
    k_off = off_hz * stride_kh
    v_off = off_hz * stride_vh
    offs_m = start_m * BLOCK_M + tl.arange(0, BLOCK_M)
    offs_d = tl.arange(0, HEAD_DIM)
    offs_n = tl.arange(0, BLOCK_N)
    q_ptrs = Q + q_off + offs_m[:, None] * stride_qm + offs_d[None, :] * stride_qk
    k_ptrs = K + k_off + offs_d[:, None] * stride_kk + offs_n[None, :] * stride_kn
    v_ptrs = V + v_off + offs_n[:, None] * stride_vn + offs_d[None, :] * stride_vk
    m_i = tl.full([BLOCK_M], float("-inf"), dtype=tl.float32)
    l_i = tl.zeros([BLOCK_M], dtype=tl.float32) + 1.0
    acc = tl.zeros([BLOCK_M, HEAD_DIM], dtype=tl.float32)
    q = tl.load(q_ptrs)
    acc, l_i, m_i = _attn_fwd_inner(
        acc,
        l_i,
        m_i,
        q,
        k_ptrs,
        v_ptrs,
        sm_scale,
        stride_kn,
        stride_vn,
        start_m,
        seqlen_k,
        BLOCK_M,
        BLOCK_N,
        HEAD_DIM,
        CAUSAL,
    )
    acc = acc / l_i[:, None]
    lse = m_i + tl.math.log2(l_i) / 1.4426950408889634
    o_ptrs = (
        Out
        + off_hz * stride_oh
        + offs_m[:, None] * stride_om
        + offs_d[None, :] * stride_ok
    )
    tl.store(o_ptrs, acc.to(Out.dtype.element_ty))
    tl.store(Lse + off_hz * seqlen_q + offs_m, lse)

# config = {"BLOCK_M": 128, "BLOCK_N": 128, "HEAD_DIM": 64, "arch": "sm_100", "causal": false, "dtype": "bf16", "num_stages": 3, "num_warps": 8}
# arch = sm_100


// ===== COMPILED SASS (sm_100a) =====

	.target	sm_100a

	.elftype	@"ET_EXEC"


//--------------------- .note.nv.tkinfo           --------------------------
	.section	.note.nv.tkinfo,"",@"SHT_NOTE"
	.sectionflags	@"SHF_NOTE_NV_TKINFO"
	.tkinfo
        /*0018*/ 	.word	0x00000081
        /*0030*/ 	.string	""
        /*0030*/ 	.string	"ptxas-blackwell"
        /*0030*/ 	.string	"Cuda compilation tools, release 12.9, V12.9.86"
        /*0030*/ 	.string	"Build cuda_12.9.r12.9/compiler.36037853_0"
        /*0030*/ 	.string	"-v  -suppress-debug-info  -lineinfo  -arch sm_100a "



//--------------------- .note.nv.cuver            --------------------------
	.section	.note.nv.cuver,"",@"SHT_NOTE"
	.sectionflags	@"SHF_NOTE_NV_CUVER"
        /*0018*/ 	.short	0x0001
        /*001a*/ 	.short	0x0064
        /*001c*/ 	.short	0x0001
        /*001e*/ 	.short	0x0000
        /*0020*/ 	.short	0x0001
        /*0022*/ 	.short	0x0000


//--------------------- .nv.info                  --------------------------
	.section	.nv.info,"",@"SHT_CUDA_INFO"
	.align	4


	//----- nvinfo : EIATTR_REGCOUNT
	.align		4
        /*0000*/ 	.byte	0x04, 0x2f
        /*0002*/ 	.short	(.L_5 - .L_4)
	.align		4
.L_4:
        /*0004*/ 	.word	index@(attn_fwd)
        /*0008*/ 	.word	0x000000fe


	//----- nvinfo : EIATTR_FRAME_SIZE
	.align		4
.L_5:
        /*000c*/ 	.byte	0x04, 0x11
        /*000e*/ 	.short	(.L_7 - .L_6)
	.align		4
.L_6:
        /*0010*/ 	.word	index@($__internal_2_$__cuda_sm10x_tcgen05_guardrail_trap_unallocated_columns_being_dealloced)
        /*0014*/ 	.word	0x00000000


	//----- nvinfo : EIATTR_FRAME_SIZE
	.align		4
.L_7:
        /*0018*/ 	.byte	0x04, 0x11
        /*001a*/ 	.short	(.L_9 - .L_8)
	.align		4
.L_8:
        /*001c*/ 	.word	index@($__internal_1_$__cuda_sm10x_tcgen05_guardrail_trap_phase_invalid_during_alloc)
        /*0020*/ 	.word	0x00000000


	//----- nvinfo : EIATTR_FRAME_SIZE
	.align		4
.L_9:
        /*0024*/ 	.byte	0x04, 0x11
        /*0026*/ 	.short	(.L_11 - .L_10)
	.align		4
.L_10:
        /*0028*/ 	.word	index@($__internal_0_$__cuda_sm10x_tcgen05_guardrail_trap_col_being_dealloced_not_returned_by_alloc)
        /*002c*/ 	.word	0x00000000


	//----- nvinfo : EIATTR_FRAME_SIZE
	.align		4
.L_11:
        /*0030*/ 	.byte	0x04, 0x11
        /*0032*/ 	.short	(.L_13 - .L_12)
	.align		4
.L_12:
        /*0034*/ 	.word	index@(attn_fwd)
        /*0038*/ 	.word	0x00000000


	//----- nvinfo : EIATTR_MIN_STACK_SIZE
	.align		4
.L_13:
        /*003c*/ 	.byte	0x04, 0x12
        /*003e*/ 	.short	(.L_15 - .L_14)
	.align		4
.L_14:
        /*0040*/ 	.word	index@(attn_fwd)
        /*0044*/ 	.word	0x00000000
.L_15:


//--------------------- .nv.info.attn_fwd         --------------------------
	.section	.nv.info.attn_fwd,"",@"SHT_CUDA_INFO"
	.sectionflags	@""
	.align	4


	//----- nvinfo : EIATTR_CUDA_API_VERSION
	.align		4
        /*0000*/ 	.byte	0x04, 0x37
        /*0002*/ 	.short	(.L_17 - .L_16)
.L_16:
        /*0004*/ 	.word	0x00000081


	//----- nvinfo : EIATTR_KPARAM_INFO
	.align		4
.L_17:
        /*0008*/ 	.byte	0x04, 0x17
        /*000a*/ 	.short	(.L_19 - .L_18)
.L_18:
        /*000c*/ 	.word	0x00000000
        /*0010*/ 	.short	0x0019
        /*0012*/ 	.short	0x0080
        /*0014*/ 	.byte	0x00, 0xf4, 0x21, 0x00


	//----- nvinfo : EIATTR_KPARAM_INFO
	.align		4
.L_19:
        /*0018*/ 	.byte	0x04, 0x17
        /*001a*/ 	.short	(.L_21 - .L_20)
.L_20:
        /*001c*/ 	.word	0x00000000
        /*0020*/ 	.short	0x0018
        /*0022*/ 	.short	0x0078
        /*0024*/ 	.byte	0x00, 0xf4, 0x21, 0x00


	//----- nvinfo : EIATTR_KPARAM_INFO
	.align		4
.L_21:
        /*0028*/ 	.byte	0x04, 0x17
        /*002a*/ 	.short	(.L_23 - .L_22)
.L_22:
        /*002c*/ 	.word	0x00000000
        /*0030*/ 	.short	0x0017
        /*0032*/ 	.short	0x0070
        /*0034*/ 	.byte	0x00, 0xf0, 0x11, 0x00


	//----- nvinfo : EIATTR_KPARAM_INFO
	.align		4
.L_23:
        /*0038*/ 	.byte	0x04, 0x17
        /*003a*/ 	.short	(.L_25 - .L_24)
.L_24:
        /*003c*/ 	.word	0x00000000
        /*0040*/ 	.short	0x0016
        /*0042*/ 	.short	0x006c
        /*0044*/ 	.byte	0x00, 0xf0, 0x11, 0x00


	//----- nvinfo : EIATTR_KPARAM_INFO
	.align		4
.L_25:
        /*0048*/ 	.byte	0x04, 0x17
        /*004a*/ 	.short	(.L_27 - .L_26)
.L_26:
        /*004c*/ 	.word	0x00000000
        /*0050*/ 	.short	0x0015
        /*0052*/ 	.short	0x0068
        /*0054*/ 	.byte	0x00, 0xf0, 0x11, 0x00


	//----- nvinfo : EIATTR_KPARAM_INFO
	.align		4
.L_27:
        /*0058*/ 	.byte	0x04, 0x17
        /*005a*/ 	.short	(.L_29 - .L_28)
.L_28:
        /*005c*/ 	.word	0x00000000
        /*0060*/ 	.short	0x0014
        /*0062*/ 	.short	0x0064
        /*0064*/ 	.byte	0x00, 0xf0, 0x11, 0x00


	//----- nvinfo : EIATTR_KPARAM_INFO
	.align		4
.L_29:
        /*0068*/ 	.byte	0x04, 0x17
        /*006a*/ 	.short	(.L_31 - .L_30)
.L_30:
        /*006c*/ 	.word	0x00000000
        /*0070*/ 	.short	0x0013
        /*0072*/ 	.short	0x0060
        /*0074*/ 	.byte	0x00, 0xf0, 0x11, 0x00


	//----- nvinfo : EIATTR_KPARAM_INFO
	.align		4
.L_31:
        /*0078*/ 	.byte	0x04, 0x17
        /*007a*/ 	.short	(.L_33 - .L_32)
.L_32:
        /*007c*/ 	.word	0x00000000
        /*0080*/ 	.short	0x0012
        /*0082*/ 	.short	0x005c
        /*0084*/ 	.byte	0x00, 0xf0, 0x11, 0x00


	//----- nvinfo : EIATTR_KPARAM_INFO
	.align		4
.L_33:
        /*0088*/ 	.byte	0x04, 0x17
        /*008a*/ 	.short	(.L_35 - .L_34)
.L_34:
        /*008c*/ 	.word	0x00000000
        /*0090*/ 	.short	0x0011
        /*0092*/ 	.short	0x0058
        /*0094*/ 	.byte	0x00, 0xf0, 0x11, 0x00


	//----- nvinfo : EIATTR_KPARAM_INFO
	.align		4
.L_35:
        /*0098*/ 	.byte	0x04, 0x17
        /*009a*/ 	.short	(.L_37 - .L_36)
.L_36:
        /*009c*/ 	.word	0x00000000
        /*00a0*/ 	.short	0x0010
        /*00a2*/ 	.short	0x0054
        /*00a4*/ 	.byte	0x00, 0xf0, 0x11, 0x00


	//----- nvinfo : EIATTR_KPARAM_INFO
	.align		4
.L_37:
        /*00a8*/ 	.byte	0x04, 0x17
        /*00aa*/ 	.short	(.L_39 - .L_38)
.L_38:
        /*00ac*/ 	.word	0x00000000
        /*00b0*/ 	.short	0x000f
        /*00b2*/ 	.short	0x0050
        /*00b4*/ 	.byte	0x00, 0xf0, 0x11, 0x00


	//----- nvinfo : EIATTR_KPARAM_INFO
	.align		4
.L_39:
        /*00b8*/ 	.byte	0x04, 0x17
        /*00ba*/ 	.short	(.L_41 - .L_40)
.L_40:
        /*00bc*/ 	.word	0x00000000
        /*00c0*/ 	.short	0x000e
        /*00c2*/ 	.short	0x004c
        /*00c4*/ 	.byte	0x00, 0xf0, 0x11, 0x00


	//----- nvinfo : EIATTR_KPARAM_INFO
	.align		4
.L_41:
        /*00c8*/ 	.byte	0x04, 0x17
        /*00ca*/ 	.short	(.L_43 - .L_42)
.L_42:
        /*00cc*/ 	.word	0x00000000
        /*00d0*/ 	.short	0x000d
        /*00d2*/ 	.short	0x0048
        /*00d4*/ 	.byte	0x00, 0xf0, 0x11, 0x00


	//----- nvinfo : EIATTR_KPARAM_INFO
	.align		4
.L_43:
        /*00d8*/ 	.byte	0x04, 0x17
        /*00da*/ 	.short	(.L_45 - .L_44)
.L_44:
        /*00dc*/ 	.word	0x00000000
        /*00e0*/ 	.short	0x000c
        /*00e2*/ 	.short	0x0044
        /*00e4*/ 	.byte	0x00, 0xf0, 0x11, 0x00


	//----- nvinfo : EIATTR_KPARAM_INFO
	.align		4
.L_45:
        /*00e8*/ 	.byte	0x04, 0x17
        /*00ea*/ 	.short	(.L_47 - .L_46)
.L_46:
        /*00ec*/ 	.word	0x00000000
        /*00f0*/ 	.short	0x000b
        /*00f2*/ 	.short	0x0040
        /*00f4*/ 	.byte	0x00, 0xf0, 0x11, 0x00


	//----- nvinfo : EIATTR_KPARAM_INFO
	.align		4
.L_47:
        /*00f8*/ 	.byte	0x04, 0x17
        /*00fa*/ 	.short	(.L_49 - .L_48)
.L_48:
        /*00fc*/ 	.word	0x00000000
        /*0100*/ 	.short	0x000a
        /*0102*/ 	.short	0x003c
        /*0104*/ 	.byte	0x00, 0xf0, 0x11, 0x00


	//----- nvinfo : EIATTR_KPARAM_INFO
	.align		4
.L_49:
        /*0108*/ 	.byte	0x04, 0x17
        /*010a*/ 	.short	(.L_51 - .L_50)
.L_50:
        /*010c*/ 	.word	0x00000000
        /*0110*/ 	.short	0x0009
        /*0112*/ 	.short	0x0038
        /*0114*/ 	.byte	0x00, 0xf0, 0x11, 0x00


	//----- nvinfo : EIATTR_KPARAM_INFO
	.align		4
.L_51:
        /*0118*/ 	.byte	0x04, 0x17
        /*011a*/ 	.short	(.L_53 - .L_52)
.L_52:
        /*011c*/ 	.word	0x00000000
        /*0120*/ 	.short	0x0008
        /*0122*/ 	.short	0x0034
        /*0124*/ 	.byte	0x00, 0xf0, 0x11, 0x00


	//----- nvinfo : EIATTR_KPARAM_INFO
	.align		4
.L_53:
        /*0128*/ 	.byte	0x04, 0x17
        /*012a*/ 	.short	(.L_55 - .L_54)
.L_54:
        /*012c*/ 	.word	0x00000000
        /*0130*/ 	.short	0x0007
        /*0132*/ 	.short	0x0030
        /*0134*/ 	.byte	0x00, 0xf0, 0x11, 0x00


	//----- nvinfo : EIATTR_KPARAM_INFO
	.align		4
.L_55:
        /*0138*/ 	.byte	0x04, 0x17
        /*013a*/ 	.short	(.L_57 - .L_56)
.L_56:
        /*013c*/ 	.word	0x00000000
        /*0140*/ 	.short	0x0006
        /*0142*/ 	.short	0x002c
        /*0144*/ 	.byte	0x00, 0xf0, 0x11, 0x00


	//----- nvinfo : EIATTR_KPARAM_INFO
	.align		4
.L_57:
        /*0148*/ 	.byte	0x04, 0x17
        /*014a*/ 	.short	(.L_59 - .L_58)
.L_58:
        /*014c*/ 	.word	0x00000000
        /*0150*/ 	.short	0x0005
        /*0152*/ 	.short	0x0028
        /*0154*/ 	.byte	0x00, 0xf0, 0x11, 0x00


	//----- nvinfo : EIATTR_KPARAM_INFO
	.align		4
.L_59:
        /*0158*/ 	.byte	0x04, 0x17
        /*015a*/ 	.short	(.L_61 - .L_60)
.L_60:
        /*015c*/ 	.word	0x00000000
        /*0160*/ 	.short	0x0004
        /*0162*/ 	.short	0x0020
        /*0164*/ 	.byte	0x00, 0xf4, 0x21, 0x00


	//----- nvinfo : EIATTR_KPARAM_INFO
	.align		4
.L_61:
        /*0168*/ 	.byte	0x04, 0x17
        /*016a*/ 	.short	(.L_63 - .L_62)
.L_62:
        /*016c*/ 	.word	0x00000000
        /*0170*/ 	.short	0x0003
        /*0172*/ 	.short	0x0018
        /*0174*/ 	.byte	0x00, 0xf4, 0x21, 0x00


	//----- nvinfo : EIATTR_KPARAM_INFO
	.align		4
.L_63:
        /*0178*/ 	.byte	0x04, 0x17
        /*017a*/ 	.short	(.L_65 - .L_64)
.L_64:
        /*017c*/ 	.word	0x00000000
        /*0180*/ 	.short	0x0002
        /*0182*/ 	.short	0x0010
        /*0184*/ 	.byte	0x00, 0xf4, 0x21, 0x00


	//----- nvinfo : EIATTR_KPARAM_INFO
	.align		4
.L_65:
        /*0188*/ 	.byte	0x04, 0x17
        /*018a*/ 	.short	(.L_67 - .L_66)
.L_66:
        /*018c*/ 	.word	0x00000000
        /*0190*/ 	.short	0x0001
        /*0192*/ 	.short	0x0008
        /*0194*/ 	.byte	0x00, 0xf4, 0x21, 0x00


	//----- nvinfo : EIATTR_KPARAM_INFO
	.align		4
.L_67:
        /*0198*/ 	.byte	0x04, 0x17
        /*019a*/ 	.short	(.L_69 - .L_68)
.L_68:
        /*019c*/ 	.word	0x00000000
        /*01a0*/ 	.short	0x0000
        /*01a2*/ 	.short	0x0000
        /*01a4*/ 	.byte	0x00, 0xf4, 0x21, 0x00


	//----- nvinfo : EIATTR_AT_ENTRY_FRAGMENTS
	.align		4
.L_69:
        /*01a8*/ 	.byte	0x04, 0x4f
        /*01aa*/ 	.short	(.L_71 - .L_70)


	//   ....[0]....
.L_70:
        /*01ac*/ 	.word	0x00000004


	//----- nvinfo : EIATTR_RESERVED_SMEM_USED
	.align		4
.L_71:
        /*01b0*/ 	.byte	0x01, 0x41
	.zero		2


	//----- nvinfo : EIATTR_SPARSE_MMA_MASK
	.align		4
        /*01b4*/ 	.byte	0x03, 0x50
        /*01b6*/ 	.short	0x0000


	//----- nvinfo : EIATTR_TCGEN05_1CTA_USED
	.align		4
        /*01b8*/ 	.byte	0x01, 0x51
	.zero		2


	//----- nvinfo : EIATTR_MAXREG_COUNT
	.align		4
        /*01bc*/ 	.byte	0x03, 0x1b
        /*01be*/ 	.short	0x00ff


	//----- nvinfo : EIATTR_NUM_BARRIERS
	.align		4
        /*01c0*/ 	.byte	0x02, 0x4c
        /*01c2*/ 	.byte	0x01
	.zero		1


	//----- nvinfo : EIATTR_INT_WARP_WIDE_INSTR_OFFSETS
	.align		4
        /*01c4*/ 	.byte	0x04, 0x31
        /*01c6*/ 	.short	(.L_73 - .L_72)


	//   ....[0]....
.L_72:
        /*01c8*/ 	.word	0x000015c0


	//   ....[1]....
        /*01cc*/ 	.word	0x000015e0


	//   ....[2]....
        /*01d0*/ 	.word	0x00001c10


	//   ....[3]....
        /*01d4*/ 	.word	0x00001d30


	//   ....[4]....
        /*01d8*/ 	.word	0x000055f0


	//   ....[5]....
        /*01dc*/ 	.word	0x00009870


	//   ....[6]....
        /*01e0*/ 	.word	0x000098c0


	//----- nvinfo : EIATTR_COOP_GROUP_MASK_REGIDS
	.align		4
.L_73:
        /*01e4*/ 	.byte	0x04, 0x29
        /*01e6*/ 	.short	(.L_75 - .L_74)


	//   ....[0]....
.L_74:
        /*01e8*/ 	.word	0xffffffff


	//   ....[1]....
        /*01ec*/ 	.word	0xffffffff


	//   ....[2]....
        /*01f0*/ 	.word	0xffffffff


	//   ....[3]....
        /*01f4*/ 	.word	0xffffffff


	//   ....[4]....
        /*01f8*/ 	.word	0xffffffff


	//   ....[5]....
        /*01fc*/ 	.word	0xffffffff


	//   ....[6]....
        /*0200*/ 	.word	0xffffffff


	//   ....[7]....
        /*0204*/ 	.word	0xffffffff


	//----- nvinfo : EIATTR_COOP_GROUP_INSTR_OFFSETS
	.align		4
.L_75:
        /*0208*/ 	.byte	0x04, 0x28
        /*020a*/ 	.short	(.L_77 - .L_76)


	//   ....[0]....
.L_76:
        /*020c*/ 	.word	0x00000050


	//   ....[1]....
        /*0210*/ 	.word	0x00000310


	//   ....[2]....
        /*0214*/ 	.word	0x000028e0


	//   ....[3]....
        /*0218*/ 	.word	0x00004800


	//   ....[4]....
        /*021c*/ 	.word	0x000060b0


	//   ....[5]....
        /*0220*/ 	.word	0x00007190


	//   ....[6]....
        /*0224*/ 	.word	0x00009700


	//   ....[7]....
        /*0228*/ 	.word	0x00009970


	//----- nvinfo : EIATTR_VRC_CTA_INIT_COUNT
	.align		4
.L_77:
        /*022c*/ 	.byte	0x02, 0x4a
        /*022e*/ 	.byte	0x80
	.zero		1


	//----- nvinfo : EIATTR_MBARRIER_INSTR_OFFSETS
	.align		4
        /*0230*/ 	.byte	0x04, 0x39
        /*0232*/ 	.short	(.L_79 - .L_78)


	//   ....[0]....
.L_78:
        /*0234*/ 	.word	0x000019e0
        /*0238*/ 	.word	0x000000ff
        /*023c*/ 	.word	0x00000000
        /*0240*/ 	.short	0x0100
        /*0242*/ 	.byte	0x11
	.zero		1


	//   ....[1]....
        /*0244*/ 	.word	0x00001d20
        /*0248*/ 	.word	0x000000ff
        /*024c*/ 	.word	0x00010008
        /*0250*/ 	.short	0x0100
        /*0252*/ 	.byte	0x0e
	.zero		1


	//   ....[2]....
        /*0254*/ 	.word	0x00001f70
        /*0258*/ 	.word	0x000000ff
        /*025c*/ 	.word	0x00008000
        /*0260*/ 	.short	0x0100
        /*0262*/ 	.byte	0x0e
	.zero		1


	//   ....[3]....
        /*0264*/ 	.word	0x000021d0
        /*0268*/ 	.word	0x000000ff
        /*026c*/ 	.word	0x00008000
        /*0270*/ 	.short	0x010a
        /*0272*/ 	.byte	0x0e
	.zero		1


	//   ....[4]....
        /*0274*/ 	.word	0x00002270
        /*0278*/ 	.word	0x000000ff
        /*027c*/ 	.word	0x00008000
        /*0280*/ 	.short	0x0108
        /*0282*/ 	.byte	0x0e
	.zero		1


	//   ....[5]....
        /*0284*/ 	.word	0x00005840
        /*0288*/ 	.word	0x000000ff
        /*028c*/ 	.word	0x00010010
        /*0290*/ 	.short	0x0100
        /*0292*/ 	.byte	0x0e
	.zero		1


	//   ....[6]....
        /*0294*/ 	.word	0x000059c0
        /*0298*/ 	.word	0x000000ff
        /*029c*/ 	.word	0x00010010
        /*02a0*/ 	.short	0x010a
        /*02a2*/ 	.byte	0x0e
	.zero		1


	//   ....[7]....
        /*02a4*/ 	.word	0x00005a50
        /*02a8*/ 	.word	0x000000ff
        /*02ac*/ 	.word	0x00010010
        /*02b0*/ 	.short	0x0108
        /*02b2*/ 	.byte	0x0e
	.zero		1


	//   ....[8]....
        /*02b4*/ 	.word	0x00007160
        /*02b8*/ 	.word	0x000000ff
        /*02bc*/ 	.word	0x00000000
        /*02c0*/ 	.short	0x010a
        /*02c2*/ 	.byte	0x11
	.zero		1


	//   ....[9]....
        /*02c4*/ 	.word	0x00008100
        /*02c8*/ 	.word	0x000000ff
        /*02cc*/ 	.word	0x00000000
        /*02d0*/ 	.short	0x010a
        /*02d2*/ 	.byte	0x11
	.zero		1


	//   ....[10]....
        /*02d4*/ 	.word	0x00008200
        /*02d8*/ 	.word	0x000000ff
        /*02dc*/ 	.word	0x00010000
        /*02e0*/ 	.short	0x0108
        /*02e2*/ 	.byte	0x0e
	.zero		1


	//   ....[11]....
        /*02e4*/ 	.word	0x00008230
        /*02e8*/ 	.word	0x000000ff
        /*02ec*/ 	.word	0x00010008
        /*02f0*/ 	.short	0x0108
        /*02f2*/ 	.byte	0x0e
	.zero		1


	//   ....[12]....
        /*02f4*/ 	.word	0x00009990
        /*02f8*/ 	.word	0x000000ff
        /*02fc*/ 	.word	0x00008000
        /*0300*/ 	.short	0x010a
        /*0302*/ 	.byte	0x0e
	.zero		1


	//   ....[13]....
        /*0304*/ 	.word	0x000099c0
        /*0308*/ 	.word	0x000000ff
        /*030c*/ 	.word	0x00010010
        /*0310*/ 	.short	0x010a
        /*0312*/ 	.byte	0x0e
	.zero		1


	//   ....[14]....
        /*0314*/ 	.word	0x000099f0
        /*0318*/ 	.word	0x000000ff
        /*031c*/ 	.word	0x00000000
        /*0320*/ 	.short	0x010a
        /*0322*/ 	.byte	0x11
	.zero		1


	//   ....[15]....
        /*0324*/ 	.word	0x00009a20
        /*0328*/ 	.word	0x000000ff
        /*032c*/ 	.word	0x00000000
        /*0330*/ 	.short	0x010a
        /*0332*/ 	.byte	0x11
	.zero		1


	//----- nvinfo : EIATTR_NUM_MBARRIERS
	.align		4
.L_79:
        /*0334*/ 	.byte	0x03, 0x38
        /*0336*/ 	.short	0xffff


	//----- nvinfo : EIATTR_EXIT_INSTR_OFFSETS
	.align		4
        /*0338*/ 	.byte	0x04, 0x1c
        /*033a*/ 	.short	(.L_81 - .L_80)


	//   ....[0]....
.L_80:
        /*033c*/ 	.word	0x00009980


	//----- nvinfo : EIATTR_REQNTID
	.align		4
.L_81:
        /*0340*/ 	.byte	0x04, 0x10
        /*0342*/ 	.short	(.L_83 - .L_82)
.L_82:
        /*0344*/ 	.word	0x00000100
        /*0348*/ 	.word	0x00000001
        /*034c*/ 	.word	0x00000001


	//----- nvinfo : EIATTR_CRS_STACK_SIZE
	.align		4
.L_83:
        /*0350*/ 	.byte	0x04, 0x1e
        /*0352*/ 	.short	(.L_85 - .L_84)
.L_84:
        /*0354*/ 	.word	0x00000000


	//----- nvinfo : EIATTR_CBANK_PARAM_SIZE
	.align		4
.L_85:
        /*0358*/ 	.byte	0x03, 0x19
        /*035a*/ 	.short	0x0088


	//----- nvinfo : EIATTR_PARAM_CBANK
	.align		4
        /*035c*/ 	.byte	0x04, 0x0a
        /*035e*/ 	.short	(.L_87 - .L_86)
	.align		4
.L_86:
        /*0360*/ 	.word	index@(.nv.constant0.attn_fwd)
        /*0364*/ 	.short	0x0380
        /*0366*/ 	.short	0x0088


	//----- nvinfo : EIATTR_SW_WAR
	.align		4
.L_87:
        /*0368*/ 	.byte	0x04, 0x36
        /*036a*/ 	.short	(.L_89 - .L_88)
.L_88:
        /*036c*/ 	.word	0x00000008
.L_89:


//--------------------- .nv.compat                --------------------------
	.section	.nv.compat,"",@"SHT_CUDA_COMPAT_INFO"
	.align	4
        /*0000*/ 	.byte	0x02, 0x02, 0x02, 0x00, 0x02, 0x05, 0x05, 0x00, 0x02, 0x03, 0x00, 0x00, 0x02, 0x06, 0x01, 0x00


//--------------------- .nv.callgraph             --------------------------
	.section	.nv.callgraph,"",@"SHT_CUDA_CALLGRAPH"
	.align	4
	.sectionentsize	8
	.align		4
        /*0000*/ 	.word	0x00000000
	.align		4
        /*0004*/ 	.word	0xffffffff
	.align		4
        /*0008*/ 	.word	0x00000000
	.align		4
        /*000c*/ 	.word	0xfffffffe
	.align		4
        /*0010*/ 	.word	0x00000000
	.align		4
        /*0014*/ 	.word	0xfffffffd
	.align		4
        /*0018*/ 	.word	0x00000000
	.align		4
        /*001c*/ 	.word	0xfffffffc


//--------------------- .nv.constant4             --------------------------
	.section	.nv.constant4,"a",@progbits
	.align	8
	.align		8
.nv.constant4:
        /*0000*/ 	.dword	_$_str


//--------------------- .text.attn_fwd            --------------------------
	.section	.text.attn_fwd,"ax",@progbits
	.align	128
        .global         attn_fwd
        .type           attn_fwd,@function
        .size           attn_fwd,(.L_x_28 - attn_fwd)
        .other          attn_fwd,@"STO_CUDA_ENTRY STV_DEFAULT"
attn_fwd:
.text.attn_fwd:
[----:B------:R-:W0:Y:S01]  /*0000*/  LDC R1, c[0x0][0x37c] ;  /* 0x0000df00ff017b82 */ /* 0x000e220000000800 */
[----:B------:R-:W1:Y:S02]  /*0010*/  S2R R0, SR_TID.X ;  /* 0x0000000000007919 */ /* 0x000e640000002100 */
[----:B-1----:R-:W-:-:S13]  /*0020*/  ISETP.GE.U32.AND P0, PT, R0, 0x20, PT ;  /* 0x000000200000780c */ /* 0x002fda0003f06070 */
[----:B------:R-:W-:Y:S05]  /*0030*/  @P0 BRA `(.L_x_0) ;  /* 0x0000000000b80947 */ /* 0x000fea0003800000 */
[----:B------:R-:W1:Y:S01]  /*0040*/  S2UR UR6, SR_CgaCtaId ;  /* 0x00000000000679c3 */ /* 0x000e620000008800 */
[----:B------:R-:W-:Y:S01]  /*0050*/  NOP ;  /* 0x0000000000007918 */ /* 0x000fe20000000000 */
[----:B------:R-:W-:Y:S02]  /*0060*/  UMOV UR4, 0x40 ;  /* 0x0000004000047882 */ /* 0x000fe40000000000 */
[----:B-1----:R-:W-:-:S09]  /*0070*/  ULEA UR4, UR6, UR4, 0x18 ;  /* 0x0000000406047291 */ /* 0x002fd2000f8ec0ff */
[----:B------:R-:W1:Y:S01]  /*0080*/  LDS.U8 R2, [UR4] ;  /* 0x00000004ff027984 */ /* 0x000e620008000000 */
[----:B------:R-:W-:Y:S02]  /*0090*/  UMOV UR4, 0x400 ;  /* 0x0000040000047882 */ /* 0x000fe40000000000 */
[----:B------:R-:W-:Y:S01]  /*00a0*/  ULEA UR4, UR6, UR4, 0x18 ;  /* 0x0000000406047291 */ /* 0x000fe2000f8ec0ff */
[----:B-1----:R-:W-:-:S13]  /*00b0*/  ISETP.NE.AND P1, PT, R2, RZ, PT ;  /* 0x000000ff0200720c */ /* 0x002fda0003f25270 */
[----:B------:R-:W-:Y:S05]  /*00c0*/  @P1 BRA `(.L_x_1) ;  /* 0x00000000007c1947 */ /* 0x000fea0003800000 */
[----:B------:R-:W-:-:S13]  /*00d0*/  ELECT P1, URZ, PT ;  /* 0x0000000000ff782f */ /* 0x000fda0003820000 */
[----:B------:R-:W-:Y:S05]  /*00e0*/  @!P1 BRA `(.L_x_2) ;  /* 0x0000000000849947 */ /* 0x000fea0003800000 */
[----:B------:R-:W-:Y:S01]  /*00f0*/  UMOV UR5, 0x8 ;  /* 0x0000000800057882 */ /* 0x000fe20000000000 */
[----:B------:R-:W-:Y:S01]  /*0100*/  HFMA2 R5, -RZ, RZ, 0, 5.9604644775390625e-08 ;  /* 0x00000001ff057431 */ /* 0x000fe200000001ff */
[----:B------:R-:W-:-:S03]  /*0110*/  MOV R3, 0xff ;  /* 0x000000ff00037802 */ /* 0x000fc60000000f00 */
[----:B------:R-:W-:Y:S04]  /*0120*/  DEPBAR.LE SB1, 0x36 ;  /* 0x00009d800000791a */ /* 0x000fe80000000000 */
[----:B------:R-:W1:Y:S02]  /*0130*/  UTCATOMSWS.FIND_AND_SET.ALIGN UP0, UR5, UR5 ;  /* 0x00000005000575e3 */ /* 0x000e640008000800 */
[----:B-1----:R-:W-:-:S04]  /*0140*/  PLOP3.LUT P1, PT, PT, PT, UP0, 0x80, 0x8 ;  /* 0x000000000008781c */ /* 0x002fc80003f2f008 */
[----:B------:R-:W-:-:S04]  /*0150*/  SEL R2, RZ, 0xffffffff, !P1 ;  /* 0xffffffffff027807 */ /* 0x000fc80004800000 */
[----:B------:R-:W-:Y:S02]  /*0160*/  ISETP.NE.AND P1, PT, R2, RZ, PT ;  /* 0x000000ff0200720c */ /* 0x000fe40003f25270 */
[----:B------:R-:W-:-:S11]  /*0170*/  MOV R2, UR5 ;  /* 0x0000000500027c02 */ /* 0x000fd60008000f00 */
[----:B------:R-:W-:Y:S05]  /*0180*/  @P1 BRA `(.L_x_3) ;  /* 0x0000000000241947 */ /* 0x000fea0003800000 */
.L_x_4:
[----:B------:R-:W-:Y:S05]  /*0190*/  NANOSLEEP 0x64 ;  /* 0x000000640000795d */ /* 0x000fea0003800000 */
[----:B------:R-:W-:-:S05]  /*01a0*/  UMOV UR5, 0x8 ;  /* 0x0000000800057882 */ /* 0x000fca0000000000 */
[----:B------:R-:W-:Y:S04]  /*01b0*/  DEPBAR.LE SB1, 0x36 ;  /* 0x00009d800000791a */ /* 0x000fe80000000000 */
[----:B------:R-:W1:Y:S02]  /*01c0*/  UTCATOMSWS.FIND_AND_SET.ALIGN UP0, UR5, UR5 ;  /* 0x00000005000575e3 */ /* 0x000e640008000800 */
[----:B-1----:R-:W-:-:S04]  /*01d0*/  PLOP3.LUT P1, PT, PT, PT, UP0, 0x80, 0x8 ;  /* 0x000000000008781c */ /* 0x002fc80003f2f008 */
[----:B------:R-:W-:-:S04]  /*01e0*/  SEL R2, RZ, 0xffffffff, !P1 ;  /* 0xffffffffff027807 */ /* 0x000fc80004800000 */
[----:B------:R-:W-:Y:S02]  /*01f0*/  ISETP.NE.AND P1, PT, R2, RZ, PT ;  /* 0x000000ff0200720c */ /* 0x000fe40003f25270 */
[----:B------:R-:W-:-:S11]  /*0200*/  MOV R2, UR5 ;  /* 0x0000000500027c02 */ /* 0x000fd60008000f00 */
[----:B------:R-:W-:Y:S05]  /*0210*/  @!P1 BRA `(.L_x_4) ;  /* 0xfffffffc00dc9947 */ /* 0x000fea000383ffff */
.L_x_3:
[C---:B------:R-:W-:Y:S01]  /*0220*/  IADD3 R4, PT, PT, R2.reuse, 0x10, RZ ;  /* 0x0000001002047810 */ /* 0x040fe20007ffe0ff */
[----:B------:R-:W-:Y:S01]  /*0230*/  UMOV UR5, 0x50 ;  /* 0x0000005000057882 */ /* 0x000fe20000000000 */
[----:B------:R-:W-:Y:S01]  /*0240*/  SHF.L.U32 R3, R3, R2, RZ ;  /* 0x0000000203037219 */ /* 0x000fe200000006ff */
[----:B------:R-:W-:Y:S01]  /*0250*/  ULEA UR5, UR6, UR5, 0x18 ;  /* 0x0000000506057291 */ /* 0x000fe2000f8ec0ff */
[----:B------:R-:W-:Y:S02]  /*0260*/  SHF.L.U32 R4, R5, R4, RZ ;  /* 0x0000000405047219 */ /* 0x000fe400000006ff */
[----:B------:R-:W-:Y:S02]  /*0270*/  SHF.L.U32 R2, R2, 0x5, RZ ;  /* 0x0000000502027819 */ /* 0x000fe400000006ff */
[----:B------:R-:W-:-:S05]  /*0280*/  LOP3.LUT R3, R4, R3, RZ, 0xfc, !PT ;  /* 0x0000000304037212 */ /* 0x000fca00078efcff */
[----:B------:R1:W-:Y:S04]  /*0290*/  ATOMS.OR RZ, [UR5], R3 ;  /* 0x00000003ffff798c */ /* 0x0003e8000b000005 */
[----:B------:R1:W-:Y:S01]  /*02a0*/  STS [UR4], R2 ;  /* 0x00000002ff007988 */ /* 0x0003e20008000804 */
[----:B------:R-:W-:Y:S05]  /*02b0*/  BRA `(.L_x_2) ;  /* 0x0000000000107947 */ /* 0x000fea0003800000 */
.L_x_1:
[----:B------:R-:W-:-:S05]  /*02c0*/  MOV R2, 0xffffffff ;  /* 0xffffffff00027802 */ /* 0x000fca0000000f00 */
[----:B------:R1:W-:Y:S02]  /*02d0*/  STS [UR4], R2 ;  /* 0x00000002ff007988 */ /* 0x0003e40008000804 */
[----:B-1----:R-:W-:-:S07]  /*02e0*/  MOV R2, 0x300 ;  /* 0x0000030000027802 */ /* 0x002fce0000000f00 */
[----:B0-----:R-:W-:Y:S05]  /*02f0*/  CALL.REL.NOINC `($__internal_1_$__cuda_sm10x_tcgen05_guardrail_trap_phase_invalid_during_alloc) ;  /* 0x0000009400e07944 */ /* 0x001fea0003c00000 */
.L_x_2:
[----:B------:R-:W-:Y:S05]  /*0300*/  WARPSYNC.ALL ;  /* 0x0000000000007948 */ /* 0x000fea0003800000 */
[----:B------:R-:W-:Y:S01]  /*0310*/  NOP ;  /* 0x0000000000007918 */ /* 0x000fe20000000000 */
.L_x_0:
[----:B-1----:R-:W1:Y:S01]  /*0320*/  S2R R3, SR_CTAID.X ;  /* 0x0000000000037919 */ /* 0x002e620000002500 */
[----:B------:R-:W2:Y:S01]  /*0330*/  S2UR UR7, SR_CTAID.Y ;  /* 0x00000000000779c3 */ /* 0x000ea20000002600 */
[----:B------:R-:W2:Y:S01]  /*0340*/  LDCU.64 UR4, c[0x0][0x3b0] ;  /* 0x00007600ff0477ac */ /* 0x000ea20008000a00 */
[----:B------:R-:W-:Y:S02]  /*0350*/  LOP3.LUT R68, R0, 0x7f, RZ, 0xc0, !PT ;  /* 0x0000007f00447812 */ /* 0x000fe400078ec0ff */
[----:B------:R-:W-:Y:S01]  /*0360*/  SHF.R.U32.HI R69, RZ, 0x7, R0 ;  /* 0x00000007ff457819 */ /* 0x000fe20000011600 */
[----:B------:R-:W-:Y:S01]  /*0370*/  UMOV UR14, 0x400 ;  /* 0x00000400000e7882 */ /* 0x000fe20000000000 */
[----:B------:R-:W3:Y:S02]  /*0380*/  LDCU.64 UR26, c[0x0][0x358] ;  /* 0x00006b00ff1a77ac */ /* 0x000ee40008000a00 */
[----:B------:R-:W4:Y:S01]  /*0390*/  S2UR UR6, SR_CgaCtaId ;  /* 0x00000000000679c3 */ /* 0x000f220000008800 */
[----:B------:R-:W-:-:S07]  /*03a0*/  SGXT.U32 R69, R69, 0x1 ;  /* 0x000000014545781a */ /* 0x000fce0000000000 */
[----:B------:R-:W0:Y:S08]  /*03b0*/  LDC R22, c[0x0][0x3b8] ;  /* 0x0000ee00ff167b82 */ /* 0x000e300000000800 */
[----:B------:R-:W3:Y:S01]  /*03c0*/  LDC.64 R18, c[0x0][0x380] ;  /* 0x0000e000ff127b82 */ /* 0x000ee20000000a00 */
[----:B--2---:R-:W-:-:S04]  /*03d0*/  UIMAD UR4, UR7, UR4, URZ ;  /* 0x00000004070472a4 */ /* 0x004fc8000f8e02ff */
[----:B------:R-:W-:Y:S01]  /*03e0*/  USHF.L.U32 UR8, UR4, 0x1, URZ ;  /* 0x0000000104087899 */ /* 0x000fe200080006ff */
[----:B-1----:R-:W-:Y:S01]  /*03f0*/  LEA R2, R3, R68, 0x7 ;  /* 0x0000004403027211 */ /* 0x002fe200078e38ff */
[----:B----4-:R-:W-:Y:S01]  /*0400*/  ULEA UR14, UR6, UR14, 0x18 ;  /* 0x0000000e060e7291 */ /* 0x010fe2000f8ec0ff */
[----:B------:R-:W-:Y:S03]  /*0410*/  BAR.SYNC.DEFER_BLOCKING 0x0 ;  /* 0x0000000000007b1d */ /* 0x000fe60000010000 */
[----:B------:R-:W-:Y:S01]  /*0420*/  IMAD R3, R2, UR5, RZ ;  /* 0x0000000502037c24 */ /* 0x000fe2000f8e02ff */
[----:B------:R-:W-:-:S04]  /*0430*/  UIMAD.WIDE UR4, UR4, 0x2, URZ ;  /* 0x00000002040478a5 */ /* 0x000fc8000f8e02ff */
[----:B------:R-:W1:Y:S01]  /*0440*/  LDC.64 R124, c[0x0][0x3c0] ;  /* 0x0000f000ff7c7b82 */ /* 0x000e620000000a00 */
[C---:B------:R-:W-:Y:S01]  /*0450*/  IMAD.HI R4, R3.reuse, 0x2, RZ ;  /* 0x0000000203047827 */ /* 0x040fe200078e02ff */
[----:B------:R-:W-:-:S03]  /*0460*/  SHF.L.U32 R5, R3, 0x1, RZ ;  /* 0x0000000103057819 */ /* 0x000fc600000006ff */
[----:B0-----:R-:W-:-:S03]  /*0470*/  IMAD R3, R69, R22, RZ ;  /* 0x0000001645037224 */ /* 0x001fc600078e02ff */
[----:B------:R-:W0:Y:S01]  /*0480*/  LDC.64 R64, c[0x0][0x388] ;  /* 0x0000e200ff407b82 */ /* 0x000e220000000a00 */
[----:B---3--:R-:W-:Y:S01]  /*0490*/  IADD3 R18, P1, P2, R5, UR8, R18 ;  /* 0x0000000805127c10 */ /* 0x008fe2000fa3e012 */
[----:B------:R-:W2:Y:S01]  /*04a0*/  LDCU UR4, c[0x0][0x3c8] ;  /* 0x00007900ff0477ac */ /* 0x000ea20008000800 */
[----:B------:R-:W-:Y:S02]  /*04b0*/  LEA R7, R22, R3, 0x1 ;  /* 0x0000000316077211 */ /* 0x000fe400078e08ff */
[----:B------:R-:W-:Y:S02]  /*04c0*/  IADD3.X R20, PT, PT, R4, UR5, R19, P1, P2 ;  /* 0x0000000504147c10 */ /* 0x000fe40008fe4413 */
[C---:B------:R-:W-:Y:S02]  /*04d0*/  LEA R4, P1, R3.reuse, R18, 0x1 ;  /* 0x0000001203047211 */ /* 0x040fe400078208ff */
[----:B------:R-:W-:Y:S01]  /*04e0*/  LEA R9, R22, R7, 0x1 ;  /* 0x0000000716097211 */ /* 0x000fe200078e08ff */
[----:B------:R-:W3:Y:S01]  /*04f0*/  LDS R43, [UR14] ;  /* 0x0000000eff2b7984 */ /* 0x000ee20008000800 */
[----:B------:R-:W-:Y:S01]  /*0500*/  LEA.HI.X.SX32 R5, R3, R20, 0x1, P1 ;  /* 0x0000001403057211 */ /* 0x000fe200008f0eff */
[----:B------:R-:W-:Y:S01]  /*0510*/  BAR.SYNC.DEFER_BLOCKING 0x0 ;  /* 0x0000000000007b1d */ /* 0x000fe20000010000 */
[----:B------:R-:W-:-:S02]  /*0520*/  LEA R8, P1, R9, R18, 0x1 ;  /* 0x0000001209087211 */ /* 0x000fc400078208ff */
[C---:B------:R-:W-:Y:S02]  /*0530*/  LEA R3, R22.reuse, R9, 0x1 ;  /* 0x0000000916037211 */ /* 0x040fe400078e08ff */
[----:B------:R-:W-:Y:S02]  /*0540*/  LEA.HI.X.SX32 R9, R9, R20, 0x1, P1 ;  /* 0x0000001409097211 */ /* 0x000fe400008f0eff */
[C---:B------:R-:W-:Y:S02]  /*0550*/  LEA R10, P1, R3.reuse, R18, 0x1 ;  /* 0x00000012030a7211 */ /* 0x040fe400078208ff */
[----:B------:R-:W-:Y:S02]  /*0560*/  LEA R13, R22, R3, 0x1 ;  /* 0x00000003160d7211 */ /* 0x000fe400078e08ff */
[----:B------:R-:W-:Y:S02]  /*0570*/  LEA.HI.X.SX32 R11, R3, R20, 0x1, P1 ;  /* 0x00000014030b7211 */ /* 0x000fe400008f0eff */
[----:B------:R-:W-:-:S02]  /*0580*/  LEA R12, P1, R13, R18, 0x1 ;  /* 0x000000120d0c7211 */ /* 0x000fc400078208ff */
[----:B------:R-:W-:Y:S02]  /*0590*/  LEA R3, R22, R13, 0x1 ;  /* 0x0000000d16037211 */ /* 0x000fe400078e08ff */
[----:B------:R-:W-:Y:S02]  /*05a0*/  LEA R6, P2, R7, R18, 0x1 ;  /* 0x0000001207067211 */ /* 0x000fe400078408ff */
[----:B------:R-:W-:Y:S02]  /*05b0*/  LEA.HI.X.SX32 R13, R13, R20, 0x1, P1 ;  /* 0x000000140d0d7211 */ /* 0x000fe400008f0eff */
[----:B------:R-:W-:Y:S02]  /*05c0*/  LEA R14, P1, R3, R18, 0x1 ;  /* 0x00000012030e7211 */ /* 0x000fe400078208ff */
[-C--:B------:R-:W-:Y:S01]  /*05d0*/  LEA.HI.X.SX32 R7, R7, R20.reuse, 0x1, P2 ;  /* 0x0000001407077211 */ /* 0x080fe200010f0eff */
[----:B------:R4:W5:Y:S01]  /*05e0*/  LDG.E.U16 R32, desc[UR26][R4.64] ;  /* 0x0000001a04207981 */ /* 0x000962000c1e1500 */
[----:B------:R-:W-:-:S03]  /*05f0*/  LEA.HI.X.SX32 R15, R3, R20, 0x1, P1 ;  /* 0x00000014030f7211 */ /* 0x000fc600008f0eff */
[----:B------:R0:W5:Y:S04]  /*0600*/  LDG.E.U16 R17, desc[UR26][R6.64] ;  /* 0x0000001a06117981 */ /* 0x000168000c1e1500 */
[----:B------:R0:W5:Y:S01]  /*0610*/  LDG.E.U16 R19, desc[UR26][R8.64] ;  /* 0x0000001a08137981 */ /* 0x000162000c1e1500 */
[----:B----4-:R-:W-:-:S03]  /*0620*/  LEA R5, R22, R3, 0x1 ;  /* 0x0000000316057211 */ /* 0x010fc600078e08ff */
[----:B------:R4:W5:Y:S01]  /*0630*/  LDG.E.U16 R34, desc[UR26][R10.64] ;  /* 0x0000001a0a227981 */ /* 0x000962000c1e1500 */
[C---:B------:R-:W-:Y:S02]  /*0640*/  LEA R3, R22.reuse, R5, 0x1 ;  /* 0x0000000516037211 */ /* 0x040fe400078e08ff */
[-C--:B------:R-:W-:Y:S01]  /*0650*/  LEA R4, P1, R5, R18.reuse, 0x1 ;  /* 0x0000001205047211 */ /* 0x080fe200078208ff */
[----:B------:R1:W5:Y:S01]  /*0660*/  LDG.E.U16 R36, desc[UR26][R12.64] ;  /* 0x0000001a0c247981 */ /* 0x000362000c1e1500 */
[----:B0-----:R-:W-:Y:S02]  /*0670*/  LEA R6, P2, R3, R18, 0x1 ;  /* 0x0000001203067211 */ /* 0x001fe400078408ff */
[----:B------:R-:W-:Y:S01]  /*0680*/  LEA R16, R22, R3, 0x1 ;  /* 0x0000000316107211 */ /* 0x000fe200078e08ff */
[----:B------:R0:W5:Y:S01]  /*0690*/  LDG.E.U16 R21, desc[UR26][R14.64] ;  /* 0x0000001a0e157981 */ /* 0x000162000c1e1500 */
[-C--:B------:R-:W-:Y:S02]  /*06a0*/  LEA.HI.X.SX32 R5, R5, R20.reuse, 0x1, P1 ;  /* 0x0000001405057211 */ /* 0x080fe400008f0eff */
[----:B------:R-:W-:-:S02]  /*06b0*/  LEA.HI.X.SX32 R7, R3, R20, 0x1, P2 ;  /* 0x0000001403077211 */ /* 0x000fc400010f0eff */
[----:B------:R-:W-:Y:S01]  /*06c0*/  LEA R8, P1, R16, R18, 0x1 ;  /* 0x0000001210087211 */ /* 0x000fe200078208ff */
[----:B------:R0:W5:Y:S01]  /*06d0*/  LDG.E.U16 R23, desc[UR26][R4.64] ;  /* 0x0000001a04177981 */ /* 0x000162000c1e1500 */
[----:B------:R-:W-:Y:S02]  /*06e0*/  LEA R3, R22, R16, 0x1 ;  /* 0x0000001016037211 */ /* 0x000fe400078e08ff */
[----:B------:R-:W-:Y:S01]  /*06f0*/  LEA.HI.X.SX32 R9, R16, R20, 0x1, P1 ;  /* 0x0000001410097211 */ /* 0x000fe200008f0eff */
[----:B------:R0:W5:Y:S01]  /*0700*/  LDG.E.U16 R38, desc[UR26][R6.64] ;  /* 0x0000001a06267981 */ /* 0x000162000c1e1500 */
[C---:B----4-:R-:W-:Y:S02]  /*0710*/  LEA R10, P1, R3.reuse, R18, 0x1 ;  /* 0x00000012030a7211 */ /* 0x050fe400078208ff */
[----:B-1----:R-:W-:Y:S01]  /*0720*/  LEA R13, R22, R3, 0x1 ;  /* 0x00000003160d7211 */ /* 0x002fe200078e08ff */
[----:B------:R1:W5:Y:S01]  /*0730*/  LDG.E.U16 R40, desc[UR26][R8.64] ;  /* 0x0000001a08287981 */ /* 0x000362000c1e1500 */
[----:B------:R-:W-:-:S02]  /*0740*/  LEA.HI.X.SX32 R11, R3, R20, 0x1, P1 ;  /* 0x00000014030b7211 */ /* 0x000fc400008f0eff */
[C---:B------:R-:W-:Y:S02]  /*0750*/  LEA R3, R22.reuse, R13, 0x1 ;  /* 0x0000000d16037211 */ /* 0x040fe400078e08ff */
[-C--:B------:R-:W-:Y:S01]  /*0760*/  LEA R12, P1, R13, R18.reuse, 0x1 ;  /* 0x000000120d0c7211 */ /* 0x080fe200078208ff */
[----:B------:R4:W5:Y:S01]  /*0770*/  LDG.E.U16 R25, desc[UR26][R10.64] ;  /* 0x0000001a0a197981 */ /* 0x000962000c1e1500 */
[----:B0-----:R-:W-:Y:S02]  /*0780*/  LEA R14, P2, R3, R18, 0x1 ;  /* 0x00000012030e7211 */ /* 0x001fe400078408ff */
[----:B------:R-:W-:Y:S02]  /*0790*/  LEA R16, R22, R3, 0x1 ;  /* 0x0000000316107211 */ /* 0x000fe400078e08ff */
[-C--:B------:R-:W-:Y:S02]  /*07a0*/  LEA.HI.X.SX32 R13, R13, R20.reuse, 0x1, P1 ;  /* 0x000000140d0d7211 */ /* 0x080fe400008f0eff */
[----:B------:R-:W-:-:S02]  /*07b0*/  LEA.HI.X.SX32 R15, R3, R20, 0x1, P2 ;  /* 0x00000014030f7211 */ /* 0x000fc400010f0eff */
[----:B------:R-:W-:Y:S01]  /*07c0*/  LEA R4, P1, R16, R18, 0x1 ;  /* 0x0000001210047211 */ /* 0x000fe200078208ff */
[----:B------:R0:W5:Y:S01]  /*07d0*/  LDG.E.U16 R27, desc[UR26][R12.64] ;  /* 0x0000001a0c1b7981 */ /* 0x000162000c1e1500 */
[----:B------:R-:W-:Y:S02]  /*07e0*/  LEA R3, R22, R16, 0x1 ;  /* 0x0000001016037211 */ /* 0x000fe400078e08ff */
[----:B------:R-:W-:Y:S01]  /*07f0*/  LEA.HI.X.SX32 R5, R16, R20, 0x1, P1 ;  /* 0x0000001410057211 */ /* 0x000fe200008f0eff */
[----:B------:R-:W5:Y:S01]  /*0800*/  LDG.E.U16 R42, desc[UR26][R14.64] ;  /* 0x0000001a0e2a7981 */ /* 0x000f62000c1e1500 */
[C---:B------:R-:W-:Y:S02]  /*0810*/  LEA R6, P1, R3.reuse, R18, 0x1 ;  /* 0x0000001203067211 */ /* 0x040fe400078208ff */
[----:B-1----:R-:W-:Y:S01]  /*0820*/  LEA R9, R22, R3, 0x1 ;  /* 0x0000000316097211 */ /* 0x002fe200078e08ff */
[----:B------:R1:W5:Y:S01]  /*0830*/  LDG.E.U16 R44, desc[UR26][R4.64] ;  /* 0x0000001a042c7981 */ /* 0x000362000c1e1500 */
[----:B------:R-:W-:-:S02]  /*0840*/  LEA.HI.X.SX32 R7, R3, R20, 0x1, P1 ;  /* 0x0000001403077211 */ /* 0x000fc400008f0eff */
[C---:B------:R-:W-:Y:S02]  /*0850*/  LEA R3, R22.reuse, R9, 0x1 ;  /* 0x0000000916037211 */ /* 0x040fe400078e08ff */
[-C--:B------:R-:W-:Y:S01]  /*0860*/  LEA R8, P1, R9, R18.reuse, 0x1 ;  /* 0x0000001209087211 */ /* 0x080fe200078208ff */
[----:B------:R1:W5:Y:S01]  /*0870*/  LDG.E.U16 R29, desc[UR26][R6.64] ;  /* 0x0000001a061d7981 */ /* 0x000362000c1e1500 */
[----:B----4-:R-:W-:Y:S02]  /*0880*/  LEA R10, P2, R3, R18, 0x1 ;  /* 0x00000012030a7211 */ /* 0x010fe400078408ff */
[----:B------:R-:W-:Y:S02]  /*0890*/  LEA R16, R22, R3, 0x1 ;  /* 0x0000000316107211 */ /* 0x000fe400078e08ff */
[-C--:B------:R-:W-:Y:S02]  /*08a0*/  LEA.HI.X.SX32 R9, R9, R20.reuse, 0x1, P1 ;  /* 0x0000001409097211 */ /* 0x080fe400008f0eff */
[----:B------:R-:W-:-:S02]  /*08b0*/  LEA.HI.X.SX32 R11, R3, R20, 0x1, P2 ;  /* 0x00000014030b7211 */ /* 0x000fc400010f0eff */
[----:B0-----:R-:W-:Y:S01]  /*08c0*/  LEA R12, P1, R16, R18, 0x1 ;  /* 0x00000012100c7211 */ /* 0x001fe200078208ff */
[----:B------:R0:W5:Y:S01]  /*08d0*/  LDG.E.U16 R31, desc[UR26][R8.64] ;  /* 0x0000001a081f7981 */ /* 0x000162000c1e1500 */
[----:B------:R-:W-:Y:S02]  /*08e0*/  LEA R3, R22, R16, 0x1 ;  /* 0x0000001016037211 */ /* 0x000fe400078e08ff */
[----:B------:R-:W-:Y:S01]  /*08f0*/  LEA.HI.X.SX32 R13, R16, R20, 0x1, P1 ;  /* 0x00000014100d7211 */ /* 0x000fe200008f0eff */
[----:B------:R4:W5:Y:S01]  /*0900*/  LDG.E.U16 R46, desc[UR26][R10.64] ;  /* 0x0000001a0a2e7981 */ /* 0x000962000c1e1500 */
[C---:B-1----:R-:W-:Y:S02]  /*0910*/  LEA R4, P1, R3.reuse, R18, 0x1 ;  /* 0x0000001203047211 */ /* 0x042fe400078208ff */
[----:B------:R-:W-:Y:S01]  /*0920*/  LEA R15, R22, R3, 0x1 ;  /* 0x00000003160f7211 */ /* 0x000fe200078e08ff */
[----:B------:R1:W5:Y:S01]  /*0930*/  LDG.E.U16 R48, desc[UR26][R12.64] ;  /* 0x0000001a0c307981 */ /* 0x000362000c1e1500 */
[----:B------:R-:W-:-:S02]  /*0940*/  LEA.HI.X.SX32 R5, R3, R20, 0x1, P1 ;  /* 0x0000001403057211 */ /* 0x000fc400008f0eff */
[C---:B------:R-:W-:Y:S02]  /*0950*/  LEA R3, R22.reuse, R15, 0x1 ;  /* 0x0000000f16037211 */ /* 0x040fe400078e08ff */
[-C--:B------:R-:W-:Y:S01]  /*0960*/  LEA R6, P1, R15, R18.reuse, 0x1 ;  /* 0x000000120f067211 */ /* 0x080fe200078208ff */
[----:B------:R1:W5:Y:S01]  /*0970*/  LDG.E.U16 R33, desc[UR26][R4.64] ;  /* 0x0000001a04217981 */ /* 0x000362000c1e1500 */
[----:B------:R-:W-:Y:S02]  /*0980*/  LEA R14, P2, R3, R18, 0x1 ;  /* 0x00000012030e7211 */ /* 0x000fe400078408ff */
[----:B------:R-:W-:Y:S02]  /*0990*/  LEA R16, R22, R3, 0x1 ;  /* 0x0000000316107211 */ /* 0x000fe400078e08ff */
[-C--:B------:R-:W-:Y:S02]  /*09a0*/  LEA.HI.X.SX32 R7, R15, R20.reuse, 0x1, P1 ;  /* 0x000000140f077211 */ /* 0x080fe400008f0eff */
[----:B------:R-:W-:-:S02]  /*09b0*/  LEA.HI.X.SX32 R15, R3, R20, 0x1, P2 ;  /* 0x00000014030f7211 */ /* 0x000fc400010f0eff */
[----:B0-----:R-:W-:Y:S01]  /*09c0*/  LEA R8, P1, R16, R18, 0x1 ;  /* 0x0000001210087211 */ /* 0x001fe200078208ff */
[----:B------:R0:W5:Y:S01]  /*09d0*/  LDG.E.U16 R35, desc[UR26][R6.64] ;  /* 0x0000001a06237981 */ /* 0x000162000c1e1500 */
[----:B------:R-:W-:Y:S02]  /*09e0*/  LEA R3, R22, R16, 0x1 ;  /* 0x0000001016037211 */ /* 0x000fe400078e08ff */
[----:B------:R-:W-:Y:S01]  /*09f0*/  LEA.HI.X.SX32 R9, R16, R20, 0x1, P1 ;  /* 0x0000001410097211 */ /* 0x000fe200008f0eff */
[----:B------:R-:W5:Y:S01]  /*0a00*/  LDG.E.U16 R50, desc[UR26][R14.64] ;  /* 0x0000001a0e327981 */ /* 0x000f62000c1e1500 */
[C---:B----4-:R-:W-:Y:S02]  /*0a10*/  LEA R10, P1, R3.reuse, R18, 0x1 ;  /* 0x00000012030a7211 */ /* 0x050fe400078208ff */
[----:B-1----:R-:W-:Y:S01]  /*0a20*/  LEA R13, R22, R3, 0x1 ;  /* 0x00000003160d7211 */ /* 0x002fe200078e08ff */
        /* <DEDUP_REMOVED lines=14> */
[C---:B-1----:R-:W-:Y:S02]  /*0b10*/  LEA R8, P1, R3.reuse, R18, 0x1 ;  /* 0x0000001203087211 */ /* 0x042fe400078208ff */
[----:B------:R-:W-:Y:S01]  /*0b20*/  LEA R15, R22, R3, 0x1 ;  /* 0x00000003160f7211 */ /* 0x000fe200078e08ff */
[----:B------:R-:W5:Y:S01]  /*0b30*/  LDG.E.U16 R56, desc[UR26][R6.64] ;  /* 0x0000001a06387981 */ /* 0x000f62000c1e1500 */
[----:B------:R-:W-:-:S02]  /*0b40*/  LEA.HI.X.SX32 R9, R3, R20, 0x1, P1 ;  /* 0x0000001403097211 */ /* 0x000fc400008f0eff */
[C---:B----4-:R-:W-:Y:S02]  /*0b50*/  LEA R10, P1, R15.reuse, R18, 0x1 ;  /* 0x000000120f0a7211 */ /* 0x050fe400078208ff */
[C---:B------:R-:W-:Y:S01]  /*0b60*/  LEA R3, R22.reuse, R15, 0x1 ;  /* 0x0000000f16037211 */ /* 0x040fe200078e08ff */
[----:B------:R-:W5:Y:S01]  /*0b70*/  LDG.E.U16 R41, desc[UR26][R8.64] ;  /* 0x0000001a08297981 */ /* 0x000f62000c1e1500 */
[----:B------:R-:W-:Y:S02]  /*0b80*/  LEA.HI.X.SX32 R11, R15, R20, 0x1, P1 ;  /* 0x000000140f0b7211 */ /* 0x000fe400008f0eff */
[C---:B------:R-:W-:Y:S02]  /*0b90*/  LEA R14, P2, R3.reuse, R18, 0x1 ;  /* 0x00000012030e7211 */ /* 0x040fe400078408ff */
[----:B------:R-:W-:Y:S02]  /*0ba0*/  LEA R16, R22, R3, 0x1 ;  /* 0x0000000316107211 */ /* 0x000fe400078e08ff */
[----:B------:R1:W5:Y:S01]  /*0bb0*/  LDG.E.U16 R11, desc[UR26][R10.64] ;  /* 0x0000001a0a0b7981 */ /* 0x000362000c1e1500 */
[----:B------:R-:W-:-:S02]  /*0bc0*/  LEA.HI.X.SX32 R15, R3, R20, 0x1, P2 ;  /* 0x00000014030f7211 */ /* 0x000fc400010f0eff */
[----:B------:R-:W-:Y:S02]  /*0bd0*/  LEA R3, R22, R16, 0x1 ;  /* 0x0000001016037211 */ /* 0x000fe400078e08ff */
[----:B0-----:R-:W-:Y:S01]  /*0be0*/  LEA R4, P1, R16, R18, 0x1 ;  /* 0x0000001210047211 */ /* 0x001fe200078208ff */
[----:B------:R0:W5:Y:S01]  /*0bf0*/  LDG.E.U16 R58, desc[UR26][R14.64] ;  /* 0x0000001a0e3a7981 */ /* 0x000162000c1e1500 */
[----:B-1----:R-:W-:Y:S02]  /*0c00*/  SHF.R.U32.HI R10, RZ, 0x6, R0 ;  /* 0x00000006ff0a7819 */ /* 0x002fe40000011600 */
[----:B------:R-:W-:Y:S02]  /*0c10*/  LEA R13, R22, R3, 0x1 ;  /* 0x00000003160d7211 */ /* 0x000fe400078e08ff */
[----:B------:R-:W-:Y:S02]  /*0c20*/  SGXT.U32 R10, R10, 0x2 ;  /* 0x000000020a0a781a */ /* 0x000fe40000000000 */
[----:B------:R-:W-:-:S02]  /*0c30*/  LEA.HI.X.SX32 R5, R16, R20, 0x1, P1 ;  /* 0x0000001410057211 */ /* 0x000fc400008f0eff */
[C---:B------:R-:W-:Y:S01]  /*0c40*/  LEA R6, P1, R3.reuse, R18, 0x1 ;  /* 0x0000001203067211 */ /* 0x040fe200078208ff */
[----:B------:R-:W-:Y:S01]  /*0c50*/  IMAD R10, R10, R125, RZ ;  /* 0x0000007d0a0a7224 */ /* 0x000fe200078e02ff */
[----:B------:R-:W-:Y:S01]  /*0c60*/  LEA R16, R22, R13, 0x1 ;  /* 0x0000000d16107211 */ /* 0x000fe200078e08ff */
[----:B------:R-:W5:Y:S01]  /*0c70*/  LDG.E.U16 R60, desc[UR26][R4.64] ;  /* 0x0000001a043c7981 */ /* 0x000f62000c1e1500 */
[----:B------:R-:W-:Y:S02]  /*0c80*/  LEA.HI.X.SX32 R7, R3, R20, 0x1, P1 ;  /* 0x0000001403077211 */ /* 0x000fe400008f0eff */
[C---:B------:R-:W-:Y:S02]  /*0c90*/  LEA R8, P1, R16.reuse, R18, 0x1 ;  /* 0x0000001210087211 */ /* 0x040fe400078208ff */
[C---:B0-----:R-:W-:Y:S02]  /*0ca0*/  LEA R14, R125.reuse, R10, 0x2 ;  /* 0x0000000a7d0e7211 */ /* 0x041fe400078e10ff */
[----:B------:R-:W-:Y:S01]  /*0cb0*/  LEA.HI.X.SX32 R9, R16, R20, 0x1, P1 ;  /* 0x0000001410097211 */ /* 0x000fe200008f0eff */
[----:B------:R0:W5:Y:S01]  /*0cc0*/  LDG.E.U16 R7, desc[UR26][R6.64] ;  /* 0x0000001a06077981 */ /* 0x000162000c1e1500 */
[----:B------:R-:W-:-:S02]  /*0cd0*/  LEA R16, R125, R14, 0x2 ;  /* 0x0000000e7d107211 */ /* 0x000fc400078e10ff */
[----:B------:R-:W-:Y:S01]  /*0ce0*/  LEA R12, P2, R13, R18, 0x1 ;  /* 0x000000120d0c7211 */ /* 0x000fe200078408ff */
[----:B------:R1:W5:Y:S01]  /*0cf0*/  LDG.E.U16 R62, desc[UR26][R8.64] ;  /* 0x0000001a083e7981 */ /* 0x000362000c1e1500 */
[----:B------:R-:W-:Y:S02]  /*0d00*/  LEA R18, R125, R16, 0x2 ;  /* 0x000000107d127211 */ /* 0x000fe400078e10ff */
[----:B------:R-:W-:Y:S02]  /*0d10*/  LEA.HI.X.SX32 R13, R13, R20, 0x1, P2 ;  /* 0x000000140d0d7211 */ /* 0x000fe400010f0eff */
[C---:B0-----:R-:W-:Y:S02]  /*0d20*/  LEA R6, R125.reuse, R18, 0x2 ;  /* 0x000000127d067211 */ /* 0x041fe400078e10ff */
[----:B------:R-:W-:Y:S02]  /*0d30*/  SHF.R.S32.HI R3, RZ, 0x7, R0 ;  /* 0x00000007ff037819 */ /* 0x000fe40000011400 */
[----:B------:R0:W5:Y:S01]  /*0d40*/  LDG.E.U16 R13, desc[UR26][R12.64] ;  /* 0x0000001a0c0d7981 */ /* 0x000162000c1e1500 */
[----:B-1----:R-:W-:-:S02]  /*0d50*/  LEA R8, R125, R6, 0x2 ;  /* 0x000000067d087211 */ /* 0x002fc400078e10ff */
[----:B------:R-:W-:Y:S02]  /*0d60*/  LOP3.LUT R4, R0, 0x3f, RZ, 0xc0, !PT ;  /* 0x0000003f00047812 */ /* 0x000fe400078ec0ff */
[----:B------:R-:W-:Y:S02]  /*0d70*/  SGXT R3, R3, 0x1 ;  /* 0x000000010303781a */ /* 0x000fe40000000200 */
[----:B------:R-:W-:Y:S02]  /*0d80*/  SHF.L.U32 R22, R4, 0x1, RZ ;  /* 0x0000000104167819 */ /* 0x000fe400000006ff */
[----:B0-----:R-:W-:-:S04]  /*0d90*/  LEA R12, R125, R8, 0x2 ;  /* 0x000000087d0c7211 */ /* 0x001fc800078e10ff */
[C---:B------:R-:W-:Y:S02]  /*0da0*/  LEA R20, R125.reuse, R12, 0x2 ;  /* 0x0000000c7d147211 */ /* 0x040fe400078e10ff */
[----:B------:R-:W-:Y:S02]  /*0db0*/  LOP3.LUT R30, R22, 0x90, R3, 0x78, !PT ;  /* 0x00000090161e7812 */ /* 0x000fe400078e7803 */
[C---:B------:R-:W-:Y:S01]  /*0dc0*/  LEA R22, R125.reuse, R20, 0x2 ;  /* 0x000000147d167211 */ /* 0x040fe200078e10ff */
[----:B--2---:R-:W-:Y:S02]  /*0dd0*/  IMAD R4, R4, UR4, RZ ;  /* 0x0000000404047c24 */ /* 0x004fe4000f8e02ff */
[----:B------:R-:W-:Y:S01]  /*0de0*/  IMAD R124, R124, UR7, RZ ;  /* 0x000000077c7c7c24 */ /* 0x000fe2000f8e02ff */
[----:B------:R-:W-:Y:S02]  /*0df0*/  LEA R24, R125, R22, 0x2 ;  /* 0x000000167d187211 */ /* 0x000fe400078e10ff */
[----:B------:R-:W-:-:S02]  /*0e00*/  SHF.L.U32 R5, R4, 0x1, RZ ;  /* 0x0000000104057819 */ /* 0x000fc400000006ff */
[----:B------:R-:W-:Y:S02]  /*0e10*/  SHF.L.U32 R3, R124, 0x1, RZ ;  /* 0x000000017c037819 */ /* 0x000fe400000006ff */
[----:B------:R-:W-:Y:S01]  /*0e20*/  LEA R26, R125, R24, 0x2 ;  /* 0x000000187d1a7211 */ /* 0x000fe200078e10ff */
[----:B------:R-:W-:Y:S01]  /*0e30*/  IMAD.HI R4, R4, 0x2, RZ ;  /* 0x0000000204047827 */ /* 0x000fe200078e02ff */
[----:B------:R-:W-:Y:S02]  /*0e40*/  SHF.L.U32 R9, R0, 0x7, RZ ;  /* 0x0000000700097819 */ /* 0x000fe400000006ff */
[----:B------:R-:W-:Y:S01]  /*0e50*/  IADD3 R5, P1, P2, R5, R64, R3 ;  /* 0x0000004005057210 */ /* 0x000fe20007a3e003 */
[----:B------:R-:W-:Y:S01]  /*0e60*/  IMAD.HI R124, R124, 0x2, RZ ;  /* 0x000000027c7c7827 */ /* 0x000fe200078e02ff */
[----:B------:R-:W-:Y:S02]  /*0e70*/  LEA R28, R125, R26, 0x2 ;  /* 0x0000001a7d1c7211 */ /* 0x000fe400078e10ff */
[----:B------:R-:W-:-:S02]  /*0e80*/  LOP3.LUT R3, R30, 0x2000, R9, 0xf8, !PT ;  /* 0x000020001e037812 */ /* 0x000fc400078ef809 */
[----:B------:R-:W-:Y:S02]  /*0e90*/  IADD3.X R9, PT, PT, R4, R65, R124, P1, P2 ;  /* 0x0000004104097210 */ /* 0x000fe40000fe447c */
[C---:B------:R-:W-:Y:S02]  /*0ea0*/  LEA R4, R125.reuse, R28, 0x2 ;  /* 0x0000001c7d047211 */ /* 0x040fe400078e10ff */
[-C--:B------:R-:W-:Y:S02]  /*0eb0*/  LEA R200, P1, R10, R5.reuse, 0x1 ;  /* 0x000000050ac87211 */ /* 0x080fe400078208ff */
[----:B------:R-:W-:Y:S02]  /*0ec0*/  LEA R30, R125, R4, 0x2 ;  /* 0x000000047d1e7211 */ /* 0x000fe400078e10ff */
[----:B------:R-:W-:Y:S02]  /*0ed0*/  LEA R198, P2, R14, R5, 0x1 ;  /* 0x000000050ec67211 */ /* 0x000fe400078408ff */
[----:B------:R-:W-:-:S02]  /*0ee0*/  LEA.HI.X.SX32 R201, R10, R9, 0x1, P1 ;  /* 0x000000090ac97211 */ /* 0x000fc400008f0eff */
[C---:B------:R-:W-:Y:S02]  /*0ef0*/  LEA R10, R125.reuse, R30, 0x2 ;  /* 0x0000001e7d0a7211 */ /* 0x040fe400078e10ff */
[----:B------:R-:W-:Y:S02]  /*0f00*/  LEA R196, P1, R16, R5, 0x1 ;  /* 0x0000000510c47211 */ /* 0x000fe400078208ff */
[-C--:B------:R-:W-:Y:S02]  /*0f10*/  LEA.HI.X.SX32 R199, R14, R9.reuse, 0x1, P2 ;  /* 0x000000090ec77211 */ /* 0x080fe400010f0eff */
[----:B------:R-:W-:Y:S02]  /*0f20*/  LEA R14, R125, R10, 0x2 ;  /* 0x0000000a7d0e7211 */ /* 0x000fe400078e10ff */
[----:B------:R-:W-:Y:S02]  /*0f30*/  LEA.HI.X.SX32 R197, R16, R9, 0x1, P1 ;  /* 0x0000000910c57211 */ /* 0x000fe400008f0eff */
[----:B------:R-:W-:-:S02]  /*0f40*/  LEA R192, P1, R6, R5, 0x1 ;  /* 0x0000000506c07211 */ /* 0x000fc400078208ff */
[-C--:B------:R-:W-:Y:S02]  /*0f50*/  LEA R194, P3, R18, R5.reuse, 0x1 ;  /* 0x0000000512c27211 */ /* 0x080fe400078608ff */
[C---:B------:R-:W-:Y:S02]  /*0f60*/  LEA R16, R125.reuse, R14, 0x2 ;  /* 0x0000000e7d107211 */ /* 0x040fe400078e10ff */
[----:B------:R-:W-:Y:S02]  /*0f70*/  LEA R190, P2, R8, R5, 0x1 ;  /* 0x0000000508be7211 */ /* 0x000fe400078408ff */
[-C--:B------:R-:W-:Y:S02]  /*0f80*/  LEA.HI.X.SX32 R193, R6, R9.reuse, 0x1, P1 ;  /* 0x0000000906c17211 */ /* 0x080fe400008f0eff */
[----:B------:R-:W-:Y:S02]  /*0f90*/  LEA.HI.X.SX32 R195, R18, R9, 0x1, P3 ;  /* 0x0000000912c37211 */ /* 0x000fe400018f0eff */
[----:B------:R-:W-:-:S02]  /*0fa0*/  LEA R6, R125, R16, 0x2 ;  /* 0x000000107d067211 */ /* 0x000fc400078e10ff */
[----:B------:R-:W-:Y:S02]  /*0fb0*/  LEA R188, P3, R12, R5, 0x1 ;  /* 0x000000050cbc7211 */ /* 0x000fe400078608ff */
[-C--:B------:R-:W-:Y:S02]  /*0fc0*/  LEA.HI.X.SX32 R191, R8, R9.reuse, 0x1, P2 ;  /* 0x0000000908bf7211 */ /* 0x080fe400010f0eff */
[C---:B------:R-:W-:Y:S02]  /*0fd0*/  LEA R8, R125.reuse, R6, 0x2 ;  /* 0x000000067d087211 */ /* 0x040fe400078e10ff */
[----:B------:R-:W-:Y:S02]  /*0fe0*/  LEA.HI.X.SX32 R189, R12, R9, 0x1, P3 ;  /* 0x000000090cbd7211 */ /* 0x000fe400018f0eff */
[----:B------:R-:W-:Y:S02]  /*0ff0*/  LEA R182, P3, R24, R5, 0x1 ;  /* 0x0000000518b67211 */ /* 0x000fe400078608ff */
[----:B------:R-:W-:-:S02]  /*1000*/  LEA R12, R125, R8, 0x2 ;  /* 0x000000087d0c7211 */ /* 0x000fc400078e10ff */
[----:B------:R-:W-:Y:S02]  /*1010*/  LEA R184, P2, R22, R5, 0x1 ;  /* 0x0000000516b87211 */ /* 0x000fe400078408ff */
[----:B------:R-:W-:Y:S02]  /*1020*/  LEA.HI.X.SX32 R183, R24, R9, 0x1, P3 ;  /* 0x0000000918b77211 */ /* 0x000fe400018f0eff */
[----:B------:R-:W-:Y:S02]  /*1030*/  LEA R176, P3, R4, R5, 0x1 ;  /* 0x0000000504b07211 */ /* 0x000fe400078608ff */
[----:B------:R-:W-:Y:S02]  /*1040*/  LEA R18, R125, R12, 0x2 ;  /* 0x0000000c7d127211 */ /* 0x000fe400078e10ff */
[----:B------:R-:W-:Y:S02]  /*1050*/  LEA.HI.X.SX32 R185, R22, R9, 0x1, P2 ;  /* 0x0000000916b97211 */ /* 0x000fe400010f0eff */
[----:B------:R-:W-:-:S02]  /*1060*/  LEA R178, P2, R28, R5, 0x1 ;  /* 0x000000051cb27211 */ /* 0x000fc400078408ff */
[----:B------:R-:W-:Y:S02]  /*1070*/  LEA R186, P1, R20, R5, 0x1 ;  /* 0x0000000514ba7211 */ /* 0x000fe400078208ff */
[-C--:B------:R-:W-:Y:S02]  /*1080*/  LEA.HI.X.SX32 R177, R4, R9.reuse, 0x1, P3 ;  /* 0x0000000904b17211 */ /* 0x080fe400018f0eff */
[----:B------:R-:W-:Y:S02]  /*1090*/  LEA R4, R125, R18, 0x2 ;  /* 0x000000127d047211 */ /* 0x000fe400078e10ff */
[-C--:B------:R-:W-:Y:S02]  /*10a0*/  LEA.HI.X.SX32 R179, R28, R9.reuse, 0x1, P2 ;  /* 0x000000091cb37211 */ /* 0x080fe400010f0eff */
[----:B------:R-:W-:Y:S02]  /*10b0*/  LEA.HI.X.SX32 R187, R20, R9, 0x1, P1 ;  /* 0x0000000914bb7211 */ /* 0x000fe400008f0eff */
[----:B------:R-:W-:-:S02]  /*10c0*/  LEA R172, P2, R10, R5, 0x1 ;  /* 0x000000050aac7211 */ /* 0x000fc400078408ff */
[C---:B------:R-:W-:Y:S02]  /*10d0*/  LEA R20, R125.reuse, R4, 0x2 ;  /* 0x000000047d147211 */ /* 0x040fe400078e10ff */
[----:B------:R-:W-:Y:S02]  /*10e0*/  LEA R170, P3, R14, R5, 0x1 ;  /* 0x000000050eaa7211 */ /* 0x000fe400078608ff */
[----:B------:R-:W-:Y:S02]  /*10f0*/  LEA.HI.X.SX32 R173, R10, R9, 0x1, P2 ;  /* 0x000000090aad7211 */ /* 0x000fe400010f0eff */
[----:B------:R-:W-:Y:S02]  /*1100*/  LEA R180, P1, R26, R5, 0x1 ;  /* 0x000000051ab47211 */ /* 0x000fe400078208ff */
[----:B------:R-:W-:Y:S02]  /*1110*/  LEA R10, R125, R20, 0x2 ;  /* 0x000000147d0a7211 */ /* 0x000fe400078e10ff */
[----:B------:R-:W-:-:S02]  /*1120*/  LEA.HI.X.SX32 R171, R14, R9, 0x1, P3 ;  /* 0x000000090eab7211 */ /* 0x000fc400018f0eff */
[----:B------:R-:W-:Y:S02]  /*1130*/  LEA R166, P2, R6, R5, 0x1 ;  /* 0x0000000506a67211 */ /* 0x000fe400078408ff */
[----:B------:R-:W-:Y:S02]  /*1140*/  LEA.HI.X.SX32 R181, R26, R9, 0x1, P1 ;  /* 0x000000091ab57211 */ /* 0x000fe400008f0eff */
[----:B------:R-:W-:Y:S02]  /*1150*/  LEA R14, R125, R10, 0x2 ;  /* 0x0000000a7d0e7211 */ /* 0x000fe400078e10ff */
[-C--:B------:R-:W-:Y:S02]  /*1160*/  LEA R174, P1, R30, R5.reuse, 0x1 ;  /* 0x000000051eae7211 */ /* 0x080fe400078208ff */
[----:B------:R-:W-:Y:S02]  /*1170*/  LEA R164, P3, R8, R5, 0x1 ;  /* 0x0000000508a47211 */ /* 0x000fe400078608ff */
[----:B------:R-:W-:-:S02]  /*1180*/  LEA.HI.X.SX32 R167, R6, R9, 0x1, P2 ;  /* 0x0000000906a77211 */ /* 0x000fc400010f0eff */
[C---:B------:R-:W-:Y:S02]  /*1190*/  LEA R6, R125.reuse, R14, 0x2 ;  /* 0x0000000e7d067211 */ /* 0x040fe400078e10ff */
[----:B------:R-:W-:Y:S02]  /*11a0*/  LEA.HI.X.SX32 R175, R30, R9, 0x1, P1 ;  /* 0x000000091eaf7211 */ /* 0x000fe400008f0eff */
[----:B------:R-:W-:Y:S02]  /*11b0*/  LEA R168, P1, R16, R5, 0x1 ;  /* 0x0000000510a87211 */ /* 0x000fe400078208ff */
[----:B------:R-:W-:Y:S02]  /*11c0*/  LEA.HI.X.SX32 R165, R8, R9, 0x1, P3 ;  /* 0x0000000908a57211 */ /* 0x000fe400018f0eff */
[----:B------:R-:W-:Y:S02]  /*11d0*/  LEA R158, P3, R4, R5, 0x1 ;  /* 0x00000005049e7211 */ /* 0x000fe400078608ff */
[----:B------:R-:W-:-:S02]  /*11e0*/  LEA R8, R125, R6, 0x2 ;  /* 0x000000067d087211 */ /* 0x000fc400078e10ff */
[----:B------:R-:W-:Y:S02]  /*11f0*/  LEA.HI.X.SX32 R169, R16, R9, 0x1, P1 ;  /* 0x0000000910a97211 */ /* 0x000fe400008f0eff */
[-C--:B------:R-:W-:Y:S02]  /*1200*/  LEA R160, P2, R18, R5.reuse, 0x1 ;  /* 0x0000000512a07211 */ /* 0x080fe400078408ff */
[----:B------:R-:W-:Y:S02]  /*1210*/  LEA R162, P1, R12, R5, 0x1 ;  /* 0x000000050ca27211 */ /* 0x000fe400078208ff */
[-C--:B------:R-:W-:Y:S02]  /*1220*/  LEA.HI.X.SX32 R159, R4, R9.reuse, 0x1, P3 ;  /* 0x00000009049f7211 */ /* 0x080fe400018f0eff */
[----:B------:R-:W-:Y:S02]  /*1230*/  LEA R4, R125, R8, 0x2 ;  /* 0x000000087d047211 */ /* 0x000fe400078e10ff */
[----:B------:R-:W-:-:S02]  /*1240*/  LEA.HI.X.SX32 R161, R18, R9, 0x1, P2 ;  /* 0x0000000912a17211 */ /* 0x000fc400010f0eff */
[----:B------:R-:W-:Y:S02]  /*1250*/  LEA.HI.X.SX32 R163, R12, R9, 0x1, P1 ;  /* 0x000000090ca37211 */ /* 0x000fe400008f0eff */
[-C--:B------:R-:W-:Y:S02]  /*1260*/  LEA R150, P2, R10, R5.reuse, 0x1 ;  /* 0x000000050a967211 */ /* 0x080fe400078408ff */
[C---:B------:R-:W-:Y:S02]  /*1270*/  LEA R12, R125.reuse, R4, 0x2 ;  /* 0x000000047d0c7211 */ /* 0x040fe400078e10ff */
[----:B------:R-:W-:Y:S02]  /*1280*/  LEA R148, P3, R14, R5, 0x1 ;  /* 0x000000050e947211 */ /* 0x000fe400078608ff */
[----:B------:R-:W-:Y:S02]  /*1290*/  LEA.HI.X.SX32 R151, R10, R9, 0x1, P2 ;  /* 0x000000090a977211 */ /* 0x000fe400010f0eff */
        /* <DEDUP_REMOVED lines=10> */
[----:B------:R-:W-:Y:S02]  /*1340*/  SHF.R.U32.HI R15, RZ, 0x5, R0 ;  /* 0x00000005ff0f7819 */ /* 0x000fe40000011600 */
[-C--:B------:R-:W-:Y:S02]  /*1350*/  LEA.HI.X.SX32 R147, R6, R9.reuse, 0x1, P1 ;  /* 0x0000000906937211 */ /* 0x080fe400008f0eff */
[----:B------:R-:W-:-:S02]  /*1360*/  LEA.HI.X.SX32 R145, R8, R9, 0x1, P2 ;  /* 0x0000000908917211 */ /* 0x000fc400010f0eff */
[-C--:B------:R-:W-:Y:S02]  /*1370*/  LEA R140, P1, R12, R5.reuse, 0x1 ;  /* 0x000000050c8c7211 */ /* 0x080fe400078208ff */
[-C--:B------:R-:W-:Y:S02]  /*1380*/  LEA R138, P2, R10, R5.reuse, 0x1 ;  /* 0x000000050a8a7211 */ /* 0x080fe400078408ff */
[-C--:B------:R-:W-:Y:S02]  /*1390*/  LEA R136, P3, R14, R5.reuse, 0x1 ;  /* 0x000000050e887211 */ /* 0x080fe400078608ff */
[----:B------:R-:W-:Y:S02]  /*13a0*/  LEA R134, P4, R4, R5, 0x1 ;  /* 0x0000000504867211 */ /* 0x000fe400078808ff */
[----:B------:R-:W-:Y:S02]  /*13b0*/  R2UR UR24, R15 ;  /* 0x000000000f1872ca */ /* 0x000fe400000e0000 */
[----:B---3--:R-:W-:-:S02]  /*13c0*/  R2UR UR15, R43 ;  /* 0x000000002b0f72ca */ /* 0x008fc400000e0000 */
[-C--:B------:R-:W-:Y:S02]  /*13d0*/  LEA.HI.X.SX32 R141, R12, R9.reuse, 0x1, P1 ;  /* 0x000000090c8d7211 */ /* 0x080fe400008f0eff */
[-C--:B------:R-:W-:Y:S02]  /*13e0*/  LEA.HI.X.SX32 R139, R10, R9.reuse, 0x1, P2 ;  /* 0x000000090a8b7211 */ /* 0x080fe400010f0eff */
[-C--:B------:R-:W-:Y:S02]  /*13f0*/  LEA.HI.X.SX32 R137, R14, R9.reuse, 0x1, P3 ;  /* 0x000000090e897211 */ /* 0x080fe400018f0eff */
[----:B------:R-:W-:Y:S01]  /*1400*/  LEA.HI.X.SX32 R135, R4, R9, 0x1, P4 ;  /* 0x0000000904877211 */ /* 0x000fe200020f0eff */
[----:B------:R-:W-:Y:S06]  /*1410*/  @P0 BRA `(.L_x_5) ;  /* 0x0000000000180947 */ /* 0x000fec0003800000 */
[----:B------:R-:W-:Y:S01]  /*1420*/  ELECT P1, URZ, PT ;  /* 0x0000000000ff782f */ /* 0x000fe20003820000 */
[----:B------:R-:W-:Y:S01]  /*1430*/  HFMA2 R4, -RZ, RZ, 0, 5.9604644775390625e-08 ;  /* 0x00000001ff047431 */ /* 0x000fe200000001ff */
[----:B------:R-:W-:Y:S01]  /*1440*/  UMOV UR4, 0x40 ;  /* 0x0000004000047882 */ /* 0x000fe20000000000 */
[----:B------:R-:W-:Y:S01]  /*1450*/  UVIRTCOUNT.DEALLOC.SMPOOL 0x80 ;  /* 0x000000800000784c */ /* 0x000fe20000000000 */
[----:B------:R-:W-:-:S09]  /*1460*/  ULEA UR4, UR6, UR4, 0x18 ;  /* 0x0000000406047291 */ /* 0x000fd2000f8ec0ff */
[----:B------:R0:W-:Y:S03]  /*1470*/  @P1 STS.U8 [UR4], R4 ;  /* 0x00000004ff001988 */ /* 0x0001e60008000004 */
.L_x_5:
[----:B------:R-:W-:Y:S01]  /*1480*/  USHF.L.U32 UR4, UR24, 0x15, URZ ;  /* 0x0000001518047899 */ /* 0x000fe200080006ff */
[C---:B------:R-:W-:Y:S01]  /*1490*/  LOP3.LUT R216, R3.reuse, 0x20, RZ, 0x3c, !PT ;  /* 0x0000002003d87812 */ /* 0x040fe200078e3cff */
[----:B------:R-:W-:Y:S01]  /*14a0*/  ULOP3.LUT UR13, UR24, 0x4, URZ, 0xc0, !UPT ;  /* 0x00000004180d7892 */ /* 0x000fe2000f8ec0ff */
[C---:B------:R-:W-:Y:S01]  /*14b0*/  LOP3.LUT R212, R3.reuse, 0x40, RZ, 0x3c, !PT ;  /* 0x0000004003d47812 */ /* 0x040fe200078e3cff */
[----:B------:R-:W-:Y:S01]  /*14c0*/  ULOP3.LUT UR12, UR4, 0x600000, URZ, 0xc0, !UPT ;  /* 0x00600000040c7892 */ /* 0x000fe2000f8ec0ff */
[----:B------:R-:W-:Y:S01]  /*14d0*/  LOP3.LUT R205, R3, 0x60, RZ, 0x3c, !PT ;  /* 0x0000006003cd7812 */ /* 0x000fe200078e3cff */
[----:B-----5:R1:W-:Y:S01]  /*14e0*/  STS.U16 [R3+UR14], R32 ;  /* 0x0000002003007988 */ /* 0x0203e2000800040e */
[----:B------:R-:W-:Y:S01]  /*14f0*/  LOP3.LUT P1, RZ, R0, 0xff, RZ, 0xc0, !PT ;  /* 0x000000ff00ff7812 */ /* 0x000fe2000782c0ff */
[----:B------:R-:W-:Y:S01]  /*1500*/  UIADD3 UR16, UPT, UPT, UR15, UR12, URZ ;  /* 0x0000000c0f107290 */ /* 0x000fe2000fffe0ff */
[----:B------:R-:W-:Y:S01]  /*1510*/  PRMT R6, RZ, 0x7610, R6 ;  /* 0x00007610ff067816 */ /* 0x000fe20000000006 */
[----:B------:R2:W-:Y:S01]  /*1520*/  STS.U16 [R3+UR14+0x400], R36 ;  /* 0x0004002403007988 */ /* 0x0005e2000800040e */
[----:B------:R-:W-:Y:S01]  /*1530*/  UMOV UR5, 0x1 ;  /* 0x0000000100057882 */ /* 0x000fe20000000000 */
[----:B------:R-:W-:Y:S01]  /*1540*/  ULEA UR16, UR13, UR16, 0x3 ;  /* 0x000000100d107291 */ /* 0x000fe2000f8e18ff */
[----:B------:R-:W-:Y:S01]  /*1550*/  PRMT R8, RZ, 0x7610, R8 ;  /* 0x00007610ff087816 */ /* 0x000fe20000000008 */
[----:B------:R-:W-:Y:S01]  /*1560*/  STS.U16 [R3+UR14+0x800], R40 ;  /* 0x0008002803007988 */ /* 0x000fe2000800040e */
[----:B------:R-:W-:Y:S01]  /*1570*/  UIADD3 UR17, UPT, UPT, UR14, 0x10000, URZ ;  /* 0x000100000e117890 */ /* 0x000fe2000fffe0ff */
[----:B------:R-:W-:Y:S01]  /*1580*/  PRMT R10, RZ, 0x7610, R10 ;  /* 0x00007610ff0a7816 */ /* 0x000fe2000000000a */
[----:B------:R-:W3:Y:S01]  /*1590*/  LDCU UR21, c[0x0][0x3f0] ;  /* 0x00007e00ff1577ac */ /* 0x000ee20008000800 */
[----:B------:R-:W-:Y:S01]  /*15a0*/  STS.U16 [R3+UR14+0xc00], R44 ;  /* 0x000c002c03007988 */ /* 0x000fe2000800040e */
[----:B------:R-:W-:Y:S01]  /*15b0*/  PRMT R12, RZ, 0x7610, R12 ;  /* 0x00007610ff0c7816 */ /* 0x000fe2000000000c */
[----:B------:R-:W-:-:S02]  /*15c0*/  VOTEU.ALL UP0, P1 ;  /* 0x0000000000ff7886 */ /* 0x000fc40000800000 */
[----:B------:R-:W-:Y:S01]  /*15d0*/  STS.U16 [R3+UR14+0x1000], R48 ;  /* 0x0010003003007988 */ /* 0x000fe2000800040e */
[----:B------:R-:W-:Y:S01]  /*15e0*/  VOTEU.ALL UP1, P1 ;  /* 0x0000000000ff7886 */ /* 0x000fe20000820000 */
[----:B------:R-:W-:Y:S02]  /*15f0*/  PRMT R14, RZ, 0x7610, R14 ;  /* 0x00007610ff0e7816 */ /* 0x000fe4000000000e */
[----:B------:R-:W-:Y:S01]  /*1600*/  STS.U16 [R3+UR14+0x1400], R52 ;  /* 0x0014003403007988 */ /* 0x000fe2000800040e */
[----:B------:R-:W-:-:S04]  /*1610*/  @!UP0 UIADD3 UR8, UPT, UPT, -UR5, 0x100000, URZ ;  /* 0x0010000005088890 */ /* 0x000fc8000fffe1ff */
[----:B------:R-:W-:Y:S02]  /*1620*/  @!UP0 USHF.L.U32 UR9, UR8, 0xb, URZ ;  /* 0x0000000b08098899 */ /* 0x000fe400080006ff */
[----:B------:R-:W-:Y:S01]  /*1630*/  @!UP0 USHF.L.U32 UR8, UR8, 0x1, URZ ;  /* 0x0000000108088899 */ /* 0x000fe200080006ff */
[----:B------:R-:W-:Y:S01]  /*1640*/  PRMT R16, RZ, 0x7610, R16 ;  /* 0x00007610ff107816 */ /* 0x000fe20000000010 */
[----:B------:R-:W-:Y:S01]  /*1650*/  STS.U16 [R3+UR14+0x1800], R56 ;  /* 0x0018003803007988 */ /* 0x000fe2000800040e */
[----:B------:R-:W-:Y:S02]  /*1660*/  PRMT R18, RZ, 0x7610, R18 ;  /* 0x00007610ff127816 */ /* 0x000fe40000000012 */
[----:B------:R-:W-:Y:S01]  /*1670*/  PRMT R20, RZ, 0x7610, R20 ;  /* 0x00007610ff147816 */ /* 0x000fe20000000014 */
[----:B------:R-:W-:Y:S01]  /*1680*/  STS.U16 [R3+UR14+0x1c00], R60 ;  /* 0x001c003c03007988 */ /* 0x000fe2000800040e */
[----:B---3--:R-:W-:Y:S02]  /*1690*/  ISETP.LT.AND P2, PT, RZ, UR21, PT ;  /* 0x00000015ff007c0c */ /* 0x008fe4000bf41270 */
[----:B------:R-:W-:Y:S01]  /*16a0*/  PRMT R22, RZ, 0x7610, R22 ;  /* 0x00007610ff167816 */ /* 0x000fe20000000016 */
[----:B------:R3:W-:Y:S01]  /*16b0*/  STS.U16 [R216+UR14+0x100], R17 ;  /* 0x00010011d8007988 */ /* 0x0007e2000800040e */
[----:B------:R-:W-:-:S02]  /*16c0*/  PRMT R24, RZ, 0x7610, R24 ;  /* 0x00007610ff187816 */ /* 0x000fc40000000018 */
[----:B------:R-:W-:Y:S01]  /*16d0*/  PRMT R26, RZ, 0x7610, R26 ;  /* 0x00007610ff1a7816 */ /* 0x000fe2000000001a */
[----:B------:R4:W-:Y:S01]  /*16e0*/  STS.U16 [R216+UR14+0x500], R21 ;  /* 0x00050015d8007988 */ /* 0x0009e2000800040e */
[----:B------:R-:W-:Y:S02]  /*16f0*/  PRMT R28, RZ, 0x7610, R28 ;  /* 0x00007610ff1c7816 */ /* 0x000fe4000000001c */
[----:B------:R-:W-:Y:S01]  /*1700*/  PRMT R30, RZ, 0x7610, R30 ;  /* 0x00007610ff1e7816 */ /* 0x000fe2000000001e */
[----:B------:R0:W-:Y:S01]  /*1710*/  STS.U16 [R216+UR14+0x900], R25 ;  /* 0x00090019d8007988 */ /* 0x0001e2000800040e */
[----:B-1----:R-:W-:Y:S02]  /*1720*/  PRMT R32, RZ, 0x7610, R32 ;  /* 0x00007610ff207816 */ /* 0x002fe40000000020 */
[----:B--2---:R-:W-:Y:S01]  /*1730*/  PRMT R36, RZ, 0x7610, R36 ;  /* 0x00007610ff247816 */ /* 0x004fe20000000024 */
[----:B------:R1:W-:Y:S01]  /*1740*/  STS.U16 [R216+UR14+0xd00], R29 ;  /* 0x000d001dd8007988 */ /* 0x0003e2000800040e */
[----:B------:R-:W-:-:S02]  /*1750*/  PRMT R9, RZ, 0x7610, R9 ;  /* 0x00007610ff097816 */ /* 0x000fc40000000009 */
[----:B------:R-:W-:Y:S01]  /*1760*/  PRMT R15, RZ, 0x7610, R15 ;  /* 0x00007610ff0f7816 */ /* 0x000fe2000000000f */
[----:B------:R2:W-:Y:S01]  /*1770*/  STS.U16 [R216+UR14+0x1100], R33 ;  /* 0x00110021d8007988 */ /* 0x0005e2000800040e */
[----:B---3--:R-:W-:Y:S02]  /*1780*/  PRMT R17, RZ, 0x7610, R17 ;  /* 0x00007610ff117816 */ /* 0x008fe40000000011 */
[----:B----4-:R-:W-:Y:S01]  /*1790*/  PRMT R21, RZ, 0x7610, R21 ;  /* 0x00007610ff157816 */ /* 0x010fe20000000015 */
[----:B------:R3:W-:Y:S01]  /*17a0*/  STS.U16 [R216+UR14+0x1500], R37 ;  /* 0x00150025d8007988 */ /* 0x0007e2000800040e */
[----:B0-----:R-:W-:Y:S02]  /*17b0*/  PRMT R25, RZ, 0x7610, R25 ;  /* 0x00007610ff197816 */ /* 0x001fe40000000019 */
[----:B-1----:R-:W-:Y:S01]  /*17c0*/  PRMT R29, RZ, 0x7610, R29 ;  /* 0x00007610ff1d7816 */ /* 0x002fe2000000001d */
[----:B------:R-:W-:Y:S01]  /*17d0*/  STS.U16 [R216+UR14+0x1900], R41 ;  /* 0x00190029d8007988 */ /* 0x000fe2000800040e */
[----:B--2---:R-:W-:-:S03]  /*17e0*/  PRMT R33, RZ, 0x7610, R33 ;  /* 0x00007610ff217816 */ /* 0x004fc60000000021 */
[----:B------:R0:W-:Y:S01]  /*17f0*/  STS.U16 [R216+UR14+0x1d00], R7 ;  /* 0x001d0007d8007988 */ /* 0x0001e2000800040e */
[----:B---3--:R-:W-:-:S03]  /*1800*/  PRMT R37, RZ, 0x7610, R37 ;  /* 0x00007610ff257816 */ /* 0x008fc60000000025 */
[----:B------:R1:W-:Y:S04]  /*1810*/  STS.U16 [R212+UR14+0x200], R19 ;  /* 0x00020013d4007988 */ /* 0x0003e8000800040e */
[----:B------:R2:W-:Y:S01]  /*1820*/  STS.U16 [R212+UR14+0x600], R23 ;  /* 0x00060017d4007988 */ /* 0x0005e2000800040e */
[----:B0-----:R-:W-:-:S03]  /*1830*/  PRMT R7, RZ, 0x7610, R7 ;  /* 0x00007610ff077816 */ /* 0x001fc60000000007 */
[----:B------:R0:W-:Y:S01]  /*1840*/  STS.U16 [R212+UR14+0xa00], R27 ;  /* 0x000a001bd4007988 */ /* 0x0001e2000800040e */
[----:B-1----:R-:W-:-:S03]  /*1850*/  PRMT R19, RZ, 0x7610, R19 ;  /* 0x00007610ff137816 */ /* 0x002fc60000000013 */
[----:B------:R1:W-:Y:S01]  /*1860*/  STS.U16 [R212+UR14+0xe00], R31 ;  /* 0x000e001fd4007988 */ /* 0x0003e2000800040e */
[----:B--2---:R-:W-:-:S03]  /*1870*/  PRMT R23, RZ, 0x7610, R23 ;  /* 0x00007610ff177816 */ /* 0x004fc60000000017 */
[----:B------:R2:W-:Y:S01]  /*1880*/  STS.U16 [R212+UR14+0x1200], R35 ;  /* 0x00120023d4007988 */ /* 0x0005e2000800040e */
[----:B0-----:R-:W-:-:S03]  /*1890*/  PRMT R27, RZ, 0x7610, R27 ;  /* 0x00007610ff1b7816 */ /* 0x001fc6000000001b */
[----:B------:R-:W-:Y:S01]  /*18a0*/  STS.U16 [R212+UR14+0x1600], R39 ;  /* 0x00160027d4007988 */ /* 0x000fe2000800040e */
[----:B-1----:R-:W-:-:S03]  /*18b0*/  PRMT R31, RZ, 0x7610, R31 ;  /* 0x00007610ff1f7816 */ /* 0x002fc6000000001f */
[----:B------:R0:W-:Y:S01]  /*18c0*/  STS.U16 [R212+UR14+0x1a00], R11 ;  /* 0x001a000bd4007988 */ /* 0x0001e2000800040e */
[----:B--2---:R-:W-:-:S03]  /*18d0*/  PRMT R35, RZ, 0x7610, R35 ;  /* 0x00007610ff237816 */ /* 0x004fc60000000023 */
[----:B------:R1:W-:Y:S04]  /*18e0*/  STS.U16 [R212+UR14+0x1e00], R13 ;  /* 0x001e000dd4007988 */ /* 0x0003e8000800040e */
[----:B------:R2:W-:Y:S01]  /*18f0*/  STS.U16 [R205+UR14+0x300], R34 ;  /* 0x00030022cd007988 */ /* 0x0005e2000800040e */
[----:B0-----:R-:W-:-:S03]  /*1900*/  PRMT R11, RZ, 0x7610, R11 ;  /* 0x00007610ff0b7816 */ /* 0x001fc6000000000b */
[----:B------:R0:W-:Y:S01]  /*1910*/  STS.U16 [R205+UR14+0x700], R38 ;  /* 0x00070026cd007988 */ /* 0x0001e2000800040e */
[----:B-1----:R-:W-:-:S03]  /*1920*/  PRMT R13, RZ, 0x7610, R13 ;  /* 0x00007610ff0d7816 */ /* 0x002fc6000000000d */
[----:B------:R0:W-:Y:S01]  /*1930*/  STS.U16 [R205+UR14+0xb00], R42 ;  /* 0x000b002acd007988 */ /* 0x0001e2000800040e */
[----:B--2---:R-:W-:-:S03]  /*1940*/  PRMT R34, RZ, 0x7610, R34 ;  /* 0x00007610ff227816 */ /* 0x004fc60000000022 */
[----:B------:R0:W-:Y:S04]  /*1950*/  STS.U16 [R205+UR14+0xf00], R46 ;  /* 0x000f002ecd007988 */ /* 0x0001e8000800040e */
[----:B------:R0:W-:Y:S04]  /*1960*/  STS.U16 [R205+UR14+0x1300], R50 ;  /* 0x00130032cd007988 */ /* 0x0001e8000800040e */
[----:B------:R0:W-:Y:S04]  /*1970*/  STS.U16 [R205+UR14+0x1700], R54 ;  /* 0x00170036cd007988 */ /* 0x0001e8000800040e */
[----:B------:R0:W-:Y:S04]  /*1980*/  STS.U16 [R205+UR14+0x1b00], R58 ;  /* 0x001b003acd007988 */ /* 0x0001e8000800040e */
[----:B------:R0:W-:Y:S01]  /*1990*/  STS.U16 [R205+UR14+0x1f00], R62 ;  /* 0x001f003ecd007988 */ /* 0x0001e2000800040e */
[----:B------:R-:W-:Y:S01]  /*19a0*/  STTM.x32 tmem[UR16], RZ ;  /* 0x000000ff000079ed */ /* 0x000fe200082c0010 */
[----:B------:R-:W1:Y:S02]  /*19b0*/  FENCE.VIEW.ASYNC.T ;  /* 0x00000000000073c6 */ /* 0x000e640000000200 */
[----:B-1----:R-:W-:Y:S06]  /*19c0*/  BAR.SYNC.DEFER_BLOCKING 0x0 ;  /* 0x0000000000007b1d */ /* 0x002fec0000010000 */
[----:B------:R-:W1:Y:S02]  /*19d0*/  FENCE.VIEW.ASYNC.S ;  /* 0x00000000000073c6 */ /* 0x000e640000000000 */
[----:B-1----:R1:W2:Y:S02]  /*19e0*/  @!UP1 SYNCS.EXCH.64 URZ, [UR17], UR8 ;  /* 0x0000000811ff95b2 */ /* 0x0022a40008000100 */
[----:B--2---:R-:W-:Y:S06]  /*19f0*/  BAR.SYNC.DEFER_BLOCKING 0x0 ;  /* 0x0000000000007b1d */ /* 0x004fec0000010000 */
[----:B------:R-:W2:Y:S04]  /*1a00*/  @P2 LDG.E.U16 R6, desc[UR26][R200.64] ;  /* 0x0000001ac8062981 */ /* 0x000ea8000c1e1500 */
[----:B------:R-:W3:Y:S04]  /*1a10*/  @P2 LDG.E.U16 R8, desc[UR26][R196.64] ;  /* 0x0000001ac4082981 */ /* 0x000ee8000c1e1500 */
[----:B------:R-:W4:Y:S04]  /*1a20*/  @P2 LDG.E.U16 R10, desc[UR26][R192.64] ;  /* 0x0000001ac00a2981 */ /* 0x000f28000c1e1500 */
        /* <DEDUP_REMOVED lines=28> */
[----:B------:R-:W4:Y:S01]  /*1bf0*/  @P2 LDG.E.U16 R37, desc[UR26][R134.64] ;  /* 0x0000001a86252981 */ /* 0x000f22000c1e1500 */
[C---:B------:R-:W-:Y:S01]  /*1c00*/  LOP3.LUT R4, R0.reuse, 0xff, RZ, 0xc0, !PT ;  /* 0x000000ff00047812 */ /* 0x040fe200078ec0ff */
[----:B------:R-:W-:Y:S01]  /*1c10*/  VOTEU.ALL UP1, P1 ;  /* 0x0000000000ff7886 */ /* 0x000fe20000820000 */
[----:B------:R-:W-:Y:S01]  /*1c20*/  LOP3.LUT R5, R0, 0xc0, RZ, 0xc0, !PT ;  /* 0x000000c000057812 */ /* 0x000fe200078ec0ff */
[----:B------:R-:W-:-:S02]  /*1c30*/  UIADD3 UR18, UPT, UPT, UR15, 0x40, URZ ;  /* 0x000000400f127890 */ /* 0x000fc4000fffe0ff */
[----:B-1----:R-:W-:-:S04]  /*1c40*/  @!UP0 UIADD3 UR8, UPT, UPT, -UR5, 0x100000, URZ ;  /* 0x0010000005088890 */ /* 0x002fc8000fffe1ff */
[----:B------:R-:W-:Y:S02]  /*1c50*/  @!UP0 USHF.L.U32 UR9, UR8, 0xb, URZ ;  /* 0x0000000b08098899 */ /* 0x000fe400080006ff */
[----:B------:R-:W-:Y:S02]  /*1c60*/  @!UP0 USHF.L.U32 UR8, UR8, 0x1, URZ ;  /* 0x0000000108088899 */ /* 0x000fe400080006ff */
[----:B------:R-:W-:Y:S01]  /*1c70*/  UIADD3 UR6, UPT, UPT, UR14, 0x8000, URZ ;  /* 0x000080000e067890 */ /* 0x000fe2000fffe0ff */
[----:B------:R-:W-:Y:S01]  /*1c80*/  SHF.L.U32 R4, R4, 0x1, RZ ;  /* 0x0000000104047819 */ /* 0x000fe200000006ff */
[----:B------:R-:W-:Y:S01]  /*1c90*/  UIADD3 UR19, UPT, UPT, UR12, UR18, URZ ;  /* 0x000000120c137290 */ /* 0x000fe2000fffe0ff */
[----:B------:R-:W-:Y:S01]  /*1ca0*/  SHF.R.U32.HI R5, RZ, 0x2, R5 ;  /* 0x00000002ff057819 */ /* 0x000fe20000011605 */
[----:B------:R-:W-:-:S04]  /*1cb0*/  @!UP0 UIADD3 UR4, UPT, UPT, -UR5, 0x100000, URZ ;  /* 0x0010000005048890 */ /* 0x000fc8000fffe1ff */
[----:B------:R-:W-:Y:S02]  /*1cc0*/  @!UP0 USHF.L.U32 UR5, UR4, 0xb, URZ ;  /* 0x0000000b04058899 */ /* 0x000fe400080006ff */
[----:B------:R-:W-:Y:S02]  /*1cd0*/  @!UP0 USHF.L.U32 UR4, UR4, 0x1, URZ ;  /* 0x0000000104048899 */ /* 0x000fe400080006ff */
[----:B------:R-:W-:Y:S01]  /*1ce0*/  ULEA UR19, UR13, UR19, 0x12 ;  /* 0x000000130d137291 */ /* 0x000fe2000f8e90ff */
[----:B------:R-:W-:Y:S02]  /*1cf0*/  LOP3.LUT R5, R4, R5, RZ, 0x3c, !PT ;  /* 0x0000000504057212 */ /* 0x000fe400078e3cff */
[----:B------:R-:W-:Y:S02]  /*1d00*/  ISETP.EQ.U32.AND P3, PT, RZ, UR24, P2 ;  /* 0x00000018ff007c0c */ /* 0x000fe40009762070 */
[----:B------:R-:W-:Y:S01]  /*1d10*/  LOP3.LUT R4, R5, 0x40, RZ, 0x3c, !PT ;  /* 0x0000004005047812 */ /* 0x000fe200078e3cff */
[----:B------:R0:W1:Y:S01]  /*1d20*/  @!UP1 SYNCS.EXCH.64 URZ, [UR14+0x10008], UR8 ;  /* 0x010008080eff95b2 */ /* 0x0000620008000100 */
[----:B------:R-:W-:Y:S01]  /*1d30*/  VOTEU.ALL UP1, P1 ;  /* 0x0000000000ff7886 */ /* 0x000fe20000820000 */
[----:B--2---:R0:W-:Y:S04]  /*1d40*/  STS.U16 [R5+UR14+0x4000], R6 ;  /* 0x0040000605007988 */ /* 0x0041e8000800040e */
[----:B---3--:R0:W-:Y:S04]  /*1d50*/  STS.U16 [R5+UR14+0x4400], R8 ;  /* 0x0044000805007988 */ /* 0x0081e8000800040e */
[----:B----4-:R0:W-:Y:S04]  /*1d60*/  STS.U16 [R5+UR14+0x4800], R10 ;  /* 0x0048000a05007988 */ /* 0x0101e8000800040e */
[----:B------:R0:W-:Y:S04]  /*1d70*/  STS.U16 [R5+UR14+0x4c00], R12 ;  /* 0x004c000c05007988 */ /* 0x0001e8000800040e */
        /* <DEDUP_REMOVED lines=27> */
[----:B------:R0:W-:Y:S01]  /*1f30*/  STS.U16 [R4+UR14+0x7e00], R37 ;  /* 0x007e002504007988 */ /* 0x0001e2000800040e */
[----:B-1----:R1:W-:Y:S06]  /*1f40*/  MEMBAR.ALL.CTA ;  /* 0x0000000000007992 */ /* 0x0023ec0000008000 */
[----:B-1----:R-:W-:Y:S04]  /*1f50*/  FENCE.VIEW.ASYNC.S ;  /* 0x00000000000073c6 */ /* 0x002fe80000000000 */
[----:B------:R-:W1:Y:S02]  /*1f60*/  FENCE.VIEW.ASYNC.S ;  /* 0x00000000000073c6 */ /* 0x000e640000000000 */
[----:B-1----:R0:W1:Y:S02]  /*1f70*/  @!UP1 SYNCS.EXCH.64 URZ, [UR14+0x8000], UR4 ;  /* 0x008000040eff95b2 */ /* 0x0020640008000100 */
[----:B-1----:R-:W-:Y:S06]  /*1f80*/  BAR.SYNC.DEFER_BLOCKING 0x0 ;  /* 0x0000000000007b1d */ /* 0x002fec0000010000 */
[----:B0-----:R-:W-:Y:S05]  /*1f90*/  @!P3 BRA `(.L_x_6) ;  /* 0x000000000088b947 */ /* 0x001fea0003800000 */
[----:B------:R-:W-:Y:S02]  /*1fa0*/  UIADD3 UR4, UPT, UPT, UR14, 0x4000, URZ ;  /* 0x000040000e047890 */ /* 0x000fe4000fffe0ff */
[----:B------:R-:W-:Y:S02]  /*1fb0*/  USHF.R.U32.HI UR8, URZ, 0x4, UR14 ;  /* 0x00000004ff087899 */ /* 0x000fe4000801160e */
[----:B------:R-:W-:Y:S02]  /*1fc0*/  USHF.R.U32.HI UR4, URZ, 0x4, UR4 ;  /* 0x00000004ff047899 */ /* 0x000fe40008011604 */
[----:B------:R-:W-:Y:S02]  /*1fd0*/  USGXT.U32 UR8, UR8, 0xe ;  /* 0x0000000e0808789a */ /* 0x000fe40008000000 */
[----:B------:R-:W-:Y:S02]  /*1fe0*/  USGXT.U32 UR10, UR4, 0xe ;  /* 0x0000000e040a789a */ /* 0x000fe40008000000 */
[----:B------:R-:W-:-:S02]  /*1ff0*/  UIADD3 UR34, UP1, UPT, UR8, 0x2000080, URZ ;  /* 0x0200008008227890 */ /* 0x000fc4000ff3e0ff */
[----:B------:R-:W-:Y:S01]  /*2000*/  UIADD3 UR36, UP2, UPT, UR10, 0x2, URZ ;  /* 0x000000020a247890 */ /* 0x000fe2000ff5e0ff */
[----:B------:R-:W-:Y:S01]  /*2010*/  UMOV UR4, URZ ;  /* 0x000000ff00047c82 */ /* 0x000fe20008000000 */
[----:B------:R-:W-:Y:S01]  /*2020*/  UMOV UR5, URZ ;  /* 0x000000ff00057c82 */ /* 0x000fe20008000000 */
[----:B------:R-:W-:Y:S02]  /*2030*/  UIADD3.X UR35, UPT, UPT, UR4, 0x40004040, URZ, UP1, !UPT ;  /* 0x4000404004237890 */ /* 0x000fe40008ffe4ff */
[----:B------:R-:W-:Y:S02]  /*2040*/  UIADD3.X UR37, UPT, UPT, UR5, 0x40004040, URZ, UP2, !UPT ;  /* 0x4000404005257890 */ /* 0x000fe400097fe4ff */
[----:B------:R-:W-:Y:S02]  /*2050*/  ULOP3.LUT UR8, UR8, 0x2000000, URZ, 0xfc, !UPT ;  /* 0x0200000008087892 */ /* 0x000fe4000f8efcff */
[----:B------:R-:W-:Y:S02]  /*2060*/  UIADD3.64 UR22, UPT, UPT, UR34, 0x80, URZ ;  /* 0x0000008022167897 */ /* 0x000fe4000fffe0ff */
[----:B------:R-:W-:-:S02]  /*2070*/  UIADD3.64 UR28, UPT, UPT, UR36, 0x2, URZ ;  /* 0x00000002241c7897 */ /* 0x000fc4000fffe0ff */
[----:B------:R-:W-:Y:S02]  /*2080*/  UIADD3.64 UR30, UPT, UPT, UR34, 0x100, URZ ;  /* 0x00000100221e7897 */ /* 0x000fe4000fffe0ff */
[----:B------:R-:W-:Y:S01]  /*2090*/  UIADD3.64 UR32, UPT, UPT, UR36, 0x4, URZ ;  /* 0x0000000424207897 */ /* 0x000fe2000fffe0ff */
[----:B------:R-:W-:Y:S01]  /*20a0*/  UMOV UR38, 0x0 ;  /* 0x0000000000267882 */ /* 0x000fe20000000000 */
[----:B------:R-:W-:Y:S01]  /*20b0*/  UMOV UR39, 0x8208490 ;  /* 0x0820849000277882 */ /* 0x000fe20000000000 */
[----:B------:R-:W-:Y:S01]  /*20c0*/  UMOV UR9, 0x40004040 ;  /* 0x4000404000097882 */ /* 0x000fe20000000000 */
[----:B------:R-:W-:Y:S01]  /*20d0*/  UMOV UR11, 0x40004040 ;  /* 0x40004040000b7882 */ /* 0x000fe20000000000 */
[----:B------:R-:W-:Y:S01]  /*20e0*/  UMOV UR40, 0x0 ;  /* 0x0000000000287882 */ /* 0x000fe20000000000 */
[----:B------:R-:W-:Y:S01]  /*20f0*/  UMOV UR41, 0x8208490 ;  /* 0x0820849000297882 */ /* 0x000fe20000000000 */
[----:B------:R-:W-:Y:S01]  /*2100*/  UMOV UR42, 0x0 ;  /* 0x00000000002a7882 */ /* 0x000fe20000000000 */
[----:B------:R-:W-:Y:S01]  /*2110*/  UMOV UR43, 0x8208490 ;  /* 0x08208490002b7882 */ /* 0x000fe20000000000 */
[----:B------:R-:W-:Y:S01]  /*2120*/  UMOV UR4, UR6 ;  /* 0x0000000600047c82 */ /* 0x000fe20008000000 */
[----:B------:R0:W-:Y:S01]  /*2130*/  UTCHMMA gdesc[UR8], gdesc[UR10], tmem[UR18], tmem[UR38], idesc[UR39], !UPT ;  /* 0x00ff260a080075ea */ /* 0x0001e2000f800012 */
[----:B------:R-:W-:Y:S01]  /*2140*/  UMOV UR44, 0x0 ;  /* 0x00000000002c7882 */ /* 0x000fe20000000000 */
[----:B------:R-:W-:Y:S01]  /*2150*/  UMOV UR45, 0x8208490 ;  /* 0x08208490002d7882 */ /* 0x000fe20000000000 */
[----:B------:R0:W-:Y:S01]  /*2160*/  UTCHMMA gdesc[UR34], gdesc[UR36], tmem[UR18], tmem[UR40], idesc[UR41], UPT ;  /* 0x00ff2824220075ea */ /* 0x0001e2000b800012 */
[----:B------:R-:W-:Y:S01]  /*2170*/  UMOV UR4, UR4 ;  /* 0x0000000400047c82 */ /* 0x000fe20008000000 */
[----:B------:R0:W-:Y:S01]  /*2180*/  UTCHMMA gdesc[UR22], gdesc[UR28], tmem[UR18], tmem[UR42], idesc[UR43], UPT ;  /* 0x00ff2a1c160075ea */ /* 0x0001e2000b800012 */
[----:B------:R0:W-:Y:S01]  /*2190*/  UTCHMMA gdesc[UR30], gdesc[UR32], tmem[UR18], tmem[UR44], idesc[UR45], UPT ;  /* 0x00ff2c201e0075ea */ /* 0x0001e2000b800012 */
[----:B------:R0:W-:Y:S01]  /*21a0*/  UTCBAR [UR4], URZ ;  /* 0x000000ff040073e9 */ /* 0x0001e200080000ff */
[----:B------:R-:W-:Y:S01]  /*21b0*/  NOP ;  /* 0x0000000000007918 */ /* 0x000fe20000000000 */
.L_x_6:
[----:B------:R-:W-:Y:S05]  /*21c0*/  @!P2 BRA `(.L_x_7) ;  /* 0x000000000008a947 */ /* 0x000fea0003800000 */
[----:B------:R-:W1:Y:S02]  /*21d0*/  SYNCS.PHASECHK.TRANS64.TRYWAIT P4, [UR14+0x8000], RZ ;  /* 0x008000ffff0075a7 */ /* 0x000e64000808110e */
[----:B-1----:R-:W-:Y:S05]  /*21e0*/  @!P4 BRA `(.L_x_8) ;  /* 0x0000007400e8c947 */ /* 0x002fea0003800000 */
.L_x_7:
[----:B------:R-:W-:Y:S01]  /*21f0*/  BAR.SYNC.DEFER_BLOCKING 0x0 ;  /* 0x0000000000007b1d */ /* 0x000fe20000010000 */
[----:B------:R-:W-:Y:S02]  /*2200*/  SHF.R.U32.HI R89, RZ, 0x1, R0 ;  /* 0x00000001ff597819 */ /* 0x000fe40000011600 */
[----:B------:R-:W-:-:S03]  /*2210*/  PRMT R156, RZ, 0x7610, R156 ;  /* 0x00007610ff9c7816 */ /* 0x000fc6000000009c */
[----:B0-----:R-:W0:Y:S02]  /*2220*/  LDCU UR9, c[0x0][0x3a8] ;  /* 0x00007500ff0977ac */ /* 0x001e240008000800 */
[----:B------:R-:W1:Y:S01]  /*2230*/  LDC.64 R202, c[0x0][0x390] ;  /* 0x0000e400ffca7b82 */ /* 0x000e620000000a00 */
[----:B------:R-:W-:Y:S01]  /*2240*/  LDTM.16dp32bit_t0_t15.x64 R4, tmem[UR19] ;  /* 0x00000013000479ee */ /* 0x000fe20008b00000 */
[----:B------:R-:W0:Y:S01]  /*2250*/  LDTM.16dp32bit_t16_t31.x64 R4, tmem[UR19+0x40] ;  /* 0x00004013000479ee */ /* 0x000e220008b20000 */
[----:B------:R-:W2:Y:S01]  /*2260*/  LDCU.64 UR22, c[0x0][0x3d0] ;  /* 0x00007a00ff1677ac */ /* 0x000ea20008000a00 */
[----:B------:R-:W3:Y:S01]  /*2270*/  @!P1 SYNCS.CCTL.IV [UR14+0x8000] ;  /* 0x00800000ff0099b1 */ /* 0x000ee2000800000e */
[----:B------:R-:W-:Y:S01]  /*2280*/  NOP ;  /* 0x0000000000007918 */ /* 0x000fe20000000000 */
[----:B--2---:R-:W-:Y:S01]  /*2290*/  UIMAD UR22, UR7, UR22, URZ ;  /* 0x00000016071672a4 */ /* 0x004fe2000f8e02ff */
[----:B------:R-:W-:Y:S02]  /*22a0*/  IMAD R68, R68, UR23, RZ ;  /* 0x0000001744447c24 */ /* 0x000fe4000f8e02ff */
[----:B0-----:R-:W-:Y:S01]  /*22b0*/  FMUL R70, R4, UR9 ;  /* 0x0000000904467c20 */ /* 0x001fe20008400000 */
[----:B------:R-:W-:Y:S01]  /*22c0*/  FMUL R71, R5, UR9 ;  /* 0x0000000905477c20 */ /* 0x000fe20008400000 */
[----:B------:R-:W-:Y:S01]  /*22d0*/  FMUL R72, R6, UR9 ;  /* 0x0000000906487c20 */ /* 0x000fe20008400000 */
[----:B------:R-:W-:Y:S01]  /*22e0*/  FMUL R73, R7, UR9 ;  /* 0x0000000907497c20 */ /* 0x000fe20008400000 */
[----:B------:R-:W-:Y:S01]  /*22f0*/  FMUL R74, R8, UR9 ;  /* 0x00000009084a7c20 */ /* 0x000fe20008400000 */
[----:B------:R-:W-:Y:S01]  /*2300*/  FMUL R76, R45, UR9 ;  /* 0x000000092d4c7c20 */ /* 0x000fe20008400000 */
[----:B------:R-:W-:Y:S01]  /*2310*/  FMUL R75, R46, UR9 ;  /* 0x000000092e4b7c20 */ /* 0x000fe20008400000 */
[----:B------:R-:W-:Y:S01]  /*2320*/  FMNMX3 R72, R70, R71, R72, !PT ;  /* 0x0000004746487276 */ /* 0x000fe20007800048 */
[----:B------:R-:W-:Y:S01]  /*2330*/  FMUL R70, R9, UR9 ;  /* 0x0000000909467c20 */ /* 0x000fe20008400000 */
[----:B------:R-:W-:Y:S01]  /*2340*/  FMUL R71, R10, UR9 ;  /* 0x000000090a477c20 */ /* 0x000fe20008400000 */
[----:B------:R-:W-:Y:S01]  /*2350*/  USHF.L.U32 UR8, UR22, 0x1, URZ ;  /* 0x0000000116087899 */ /* 0x000fe200080006ff */
[----:B------:R-:W-:Y:S01]  /*2360*/  FMNMX3 R74, R72, R73, R74, !PT ;  /* 0x00000049484a7276 */ /* 0x000fe2000780004a */
[----:B------:R-:W-:Y:S01]  /*2370*/  FMUL R72, R11, UR9 ;  /* 0x000000090b487c20 */ /* 0x000fe20008400000 */
[----:B------:R-:W-:Y:S01]  /*2380*/  FMUL R73, R12, UR9 ;  /* 0x000000090c497c20 */ /* 0x000fe20008400000 */
[----:B------:R-:W-:Y:S01]  /*2390*/  UIMAD.WIDE UR4, UR22, 0x2, URZ ;  /* 0x00000002160478a5 */ /* 0x000fe2000f8e02ff */
[----:B------:R-:W-:Y:S01]  /*23a0*/  FMNMX3 R74, R74, R70, R71, !PT ;  /* 0x000000464a4a7276 */ /* 0x000fe20007800047 */
[----:B------:R-:W-:Y:S01]  /*23b0*/  FMUL R70, R13, UR9 ;  /* 0x000000090d467c20 */ /* 0x000fe20008400000 */
[----:B------:R-:W-:-:S02]  /*23c0*/  FMUL R71, R14, UR9 ;  /* 0x000000090e477c20 */ /* 0x000fc40008400000 */
[----:B------:R-:W-:Y:S01]  /*23d0*/  FMNMX3 R74, R74, R72, R73, !PT ;  /* 0x000000484a4a7276 */ /* 0x000fe20007800049 */
[----:B------:R-:W-:Y:S01]  /*23e0*/  FMUL R72, R15, UR9 ;  /* 0x000000090f487c20 */ /* 0x000fe20008400000 */
[----:B------:R-:W-:Y:S02]  /*23f0*/  FMUL R73, R16, UR9 ;  /* 0x0000000910497c20 */ /* 0x000fe40008400000 */
[----:B------:R-:W-:Y:S01]  /*2400*/  FMNMX3 R74, R74, R70, R71, !PT ;  /* 0x000000464a4a7276 */ /* 0x000fe20007800047 */
[----:B------:R-:W-:Y:S01]  /*2410*/  FMUL R70, R17, UR9 ;  /* 0x0000000911467c20 */ /* 0x000fe20008400000 */
[----:B------:R-:W-:Y:S02]  /*2420*/  FMUL R71, R18, UR9 ;  /* 0x0000000912477c20 */ /* 0x000fe40008400000 */
        /* <DEDUP_REMOVED lines=40> */
[----:B------:R-:W-:-:S03]  /*26b0*/  FMUL R74, R47, UR9 ;  /* 0x000000092f4a7c20 */ /* 0x000fc60008400000 */
[----:B------:R-:W-:Y:S01]  /*26c0*/  FMNMX3 R71, R70, R73, R72, !PT ;  /* 0x0000004946477276 */ /* 0x000fe20007800048 */
[----:B------:R-:W-:Y:S01]  /*26d0*/  FMUL R70, R48, UR9 ;  /* 0x0000000930467c20 */ /* 0x000fe20008400000 */
[----:B------:R-:W-:Y:S02]  /*26e0*/  FMUL R72, R50, UR9 ;  /* 0x0000000932487c20 */ /* 0x000fe40008400000 */
[----:B------:R-:W-:Y:S01]  /*26f0*/  FMNMX3 R73, R71, R76, R75, !PT ;  /* 0x0000004c47497276 */ /* 0x000fe2000780004b */
[----:B------:R-:W-:-:S03]  /*2700*/  FMUL R71, R49, UR9 ;  /* 0x0000000931477c20 */ /* 0x000fc60008400000 */
        /* <DEDUP_REMOVED lines=26> */
[----:B------:R-:W0:Y:S02]  /*28b0*/  LDC R70, c[0x0][0x3d8] ;  /* 0x0000f600ff467b82 */ /* 0x000e240000000800 */
[----:B------:R-:W-:-:S04]  /*28c0*/  FMNMX3 R72, R74, R71, R72, !PT ;  /* 0x000000474a487276 */ /* 0x000fc80007800048 */
[----:B------:R-:W-:-:S05]  /*28d0*/  FMNMX R72, R73, R72, !PT ;  /* 0x0000004849487209 */ /* 0x000fca0007800000 */
[----:B------:R-:W2:Y:S01]  /*28e0*/  SHFL.BFLY PT, R77, R72, 0x10, 0x1f ;  /* 0x0e001f00484d7f89 */ /* 0x000ea200000e0000 */
[----:B0-----:R-:W-:Y:S01]  /*28f0*/  IMAD R71, R69, R70, RZ ;  /* 0x0000004645477224 */ /* 0x001fe200078e02ff */
[----:B------:R-:W-:-:S04]  /*2900*/  SHF.R.U32.HI R69, RZ, 0x2, R0 ;  /* 0x00000002ff457819 */ /* 0x000fc80000011600 */
[----:B------:R-:W-:Y:S02]  /*2910*/  LOP3.LUT R83, R69, 0x38, RZ, 0xc0, !PT ;  /* 0x0000003845537812 */ /* 0x000fe400078ec0ff */
[----:B------:R-:W-:Y:S02]  /*2920*/  LEA R73, R70, R71, 0x1 ;  /* 0x0000004746497211 */ /* 0x000fe400078e08ff */
[----:B------:R-:W-:Y:S02]  /*2930*/  LOP3.LUT R224, R83, 0x1f, R0, 0xf8, !PT ;  /* 0x0000001f53e07812 */ /* 0x000fe400078ef800 */
[----:B--2---:R-:W-:Y:S02]  /*2940*/  FMNMX3 R124, R72, -INF , R77, !PT ;  /* 0xff800000487c7876 */ /* 0x004fe4000780004d */
[----:B------:R-:W-:Y:S02]  /*2950*/  SHF.L.U32 R224, R224, 0x4, RZ ;  /* 0x00000004e0e07819 */ /* 0x000fe400000006ff */
[----:B------:R-:W-:Y:S01]  /*2960*/  LEA R75, R70, R73, 0x1 ;  /* 0x00000049464b7211 */ /* 0x000fe200078e08ff */
[----:B------:R-:W-:Y:S01]  /*2970*/  FADD R69, -R124, -INF ;  /* 0xff8000007c457421 */ /* 0x000fe20000000100 */
[----:B------:R-:W-:-:S02]  /*2980*/  LOP3.LUT R72, R224, 0x1b0, RZ, 0xc0, !PT ;  /* 0x000001b0e0487812 */ /* 0x000fc400078ec0ff */
[----:B------:R-:W-:Y:S01]  /*2990*/  LEA R77, R70, R75, 0x1 ;  /* 0x0000004b464d7211 */ /* 0x000fe200078e08ff */
[----:B------:R-:W-:Y:S01]  /*29a0*/  FMUL R154, R69, 1.4426950216293334961 ;  /* 0x3fb8aa3b459a7820 */ /* 0x000fe20000400000 */
[----:B------:R-:W-:Y:S02]  /*29b0*/  LOP3.LUT R72, R72, 0x40, R89, 0xf8, !PT ;  /* 0x0000004048487812 */ /* 0x000fe400078ef859 */
[C---:B------:R-:W-:Y:S01]  /*29c0*/  SHF.L.U32 R69, R68.reuse, 0x1, RZ ;  /* 0x0000000144457819 */ /* 0x040fe200000006ff */
[----:B------:R-:W-:Y:S01]  /*29d0*/  IMAD.HI R68, R68, 0x2, RZ ;  /* 0x0000000244447827 */ /* 0x000fe200078e02ff */
[----:B------:R-:W-:Y:S01]  /*29e0*/  IADD3 R93, PT, PT, R72, UR14, RZ ;  /* 0x0000000e485d7c10 */ /* 0x000fe2000fffe0ff */
[----:B------:R-:W3:Y:S01]  /*29f0*/  MUFU.EX2 R154, R154 ;  /* 0x0000009a009a7308 */ /* 0x000ee20000000800 */
[----:B-1----:R-:W-:Y:S02]  /*2a00*/  IADD3 R202, P4, P5, R69, UR8, R202 ;  /* 0x0000000845ca7c10 */ /* 0x002fe4000fd9e0ca */
[----:B------:R-:W-:-:S02]  /*2a10*/  LEA R79, R70, R77, 0x1 ;  /* 0x0000004d464f7211 */ /* 0x000fc400078e08ff */
[----:B------:R-:W-:Y:S02]  /*2a20*/  IADD3.X R204, PT, PT, R68, UR5, R203, P4, P5 ;  /* 0x0000000544cc7c10 */ /* 0x000fe4000a7ea4cb */
[C---:B------:R-:W-:Y:S02]  /*2a30*/  LEA R132, P4, R71.reuse, R202, 0x1 ;  /* 0x000000ca47847211 */ /* 0x040fe400078808ff */
[C---:B------:R-:W-:Y:S02]  /*2a40*/  LEA R81, R70.reuse, R79, 0x1 ;  /* 0x0000004f46517211 */ /* 0x040fe400078e08ff */
[----:B------:R-:W-:Y:S02]  /*2a50*/  LEA.HI.X.SX32 R133, R71, R204, 0x1, P4 ;  /* 0x000000cc47857211 */ /* 0x000fe400020f0eff */
[C---:B------:R-:W-:Y:S02]  /*2a60*/  LEA R83, R70.reuse, R81, 0x1 ;  /* 0x0000005146537211 */ /* 0x040fe400078e08ff */
[----:B------:R-:W-:Y:S01]  /*2a70*/  LEA R130, P5, R73, R202, 0x1 ;  /* 0x000000ca49827211 */ /* 0x000fe200078a08ff */
[----:B---3--:R0:W-:Y:S01]  /*2a80*/  STSM.16.M88 [R93+0x4000], R154 ;  /* 0x0040009a5d007844 */ /* 0x0081e20000000000 */
[----:B------:R-:W-:-:S02]  /*2a90*/  LEA R85, R70, R83, 0x1 ;  /* 0x0000005346557211 */ /* 0x000fc400078e08ff */
[----:B------:R-:W-:Y:S01]  /*2aa0*/  LEA.HI.X.SX32 R131, R73, R204, 0x1, P5 ;  /* 0x000000cc49837211 */ /* 0x000fe200028f0eff */
[----:B------:R-:W-:Y:S01]  /*2ab0*/  BAR.SYNC.DEFER_BLOCKING 0x0 ;  /* 0x0000000000007b1d */ /* 0x000fe20000010000 */
[C---:B------:R-:W-:Y:S02]  /*2ac0*/  LEA R87, R70.reuse, R85, 0x1 ;  /* 0x0000005546577211 */ /* 0x040fe400078e08ff */
[-C--:B------:R-:W-:Y:S02]  /*2ad0*/  LEA R128, P4, R75, R202.reuse, 0x1 ;  /* 0x000000ca4b807211 */ /* 0x080fe400078808ff */
[C---:B------:R-:W-:Y:S02]  /*2ae0*/  LEA R69, R70.reuse, R87, 0x1 ;  /* 0x0000005746457211 */ /* 0x040fe400078e08ff */
[----:B------:R-:W-:Y:S02]  /*2af0*/  LEA R126, P5, R77, R202, 0x1 ;  /* 0x000000ca4d7e7211 */ /* 0x000fe400078a08ff */
[----:B------:R-:W-:-:S02]  /*2b00*/  LEA R89, R70, R69, 0x1 ;  /* 0x0000004546597211 */ /* 0x000fc400078e08ff */
[-C--:B------:R-:W-:Y:S02]  /*2b10*/  LEA.HI.X.SX32 R129, R75, R204.reuse, 0x1, P4 ;  /* 0x000000cc4b817211 */ /* 0x080fe400020f0eff */
[C---:B------:R-:W-:Y:S02]  /*2b20*/  LEA R91, R70.reuse, R89, 0x1 ;  /* 0x00000059465b7211 */ /* 0x040fe400078e08ff */
[----:B------:R-:W-:Y:S02]  /*2b30*/  LEA.HI.X.SX32 R127, R77, R204, 0x1, P5 ;  /* 0x000000cc4d7f7211 */ /* 0x000fe400028f0eff */
[C---:B------:R-:W-:Y:S02]  /*2b40*/  LEA R71, R70.reuse, R91, 0x1 ;  /* 0x0000005b46477211 */ /* 0x040fe400078e08ff */
[----:B------:R-:W-:Y:S02]  /*2b50*/  LEA R122, P4, R79, R202, 0x1 ;  /* 0x000000ca4f7a7211 */ /* 0x000fe400078808ff */
[----:B------:R-:W-:-:S02]  /*2b60*/  LEA R73, R70, R71, 0x1 ;  /* 0x0000004746497211 */ /* 0x000fc400078e08ff */
[-C--:B------:R-:W-:Y:S01]  /*2b70*/  LEA R118, P6, R83, R202.reuse, 0x1 ;  /* 0x000000ca53767211 */ /* 0x080fe200078c08ff */
[----:B------:R-:W2:Y:S01]  /*2b80*/  @P2 LDG.E.U16 R156, desc[UR26][R132.64] ;  /* 0x0000001a849c2981 */ /* 0x000ea2000c1e1500 */
[C---:B------:R-:W-:Y:S02]  /*2b90*/  LEA R75, R70.reuse, R73, 0x1 ;  /* 0x00000049464b7211 */ /* 0x040fe400078e08ff */
[----:B------:R-:W-:Y:S02]  /*2ba0*/  LEA R120, P5, R81, R202, 0x1 ;  /* 0x000000ca51787211 */ /* 0x000fe400078a08ff */
[C---:B------:R-:W-:Y:S02]  /*2bb0*/  LEA R77, R70.reuse, R75, 0x1 ;  /* 0x0000004b464d7211 */ /* 0x040fe400078e08ff */
[----:B------:R-:W-:Y:S02]  /*2bc0*/  LEA.HI.X.SX32 R123, R79, R204, 0x1, P4 ;  /* 0x000000cc4f7b7211 */ /* 0x000fe400020f0eff */
[----:B------:R-:W-:-:S02]  /*2bd0*/  LEA R79, R70, R77, 0x1 ;  /* 0x0000004d464f7211 */ /* 0x000fc400078e08ff */
[-C--:B------:R-:W-:Y:S02]  /*2be0*/  LEA.HI.X.SX32 R119, R83, R204.reuse, 0x1, P6 ;  /* 0x000000cc53777211 */ /* 0x080fe400030f0eff */
[----:B------:R-:W-:Y:S02]  /*2bf0*/  LEA.HI.X.SX32 R121, R81, R204, 0x1, P5 ;  /* 0x000000cc51797211 */ /* 0x000fe400028f0eff */
[C---:B------:R-:W-:Y:S02]  /*2c00*/  LEA R112, P6, R69.reuse, R202, 0x1 ;  /* 0x000000ca45707211 */ /* 0x040fe400078c08ff */
[----:B------:R-:W-:Y:S02]  /*2c10*/  LEA R81, R70, R79, 0x1 ;  /* 0x0000004f46517211 */ /* 0x000fe400078e08ff */
[----:B------:R-:W-:Y:S02]  /*2c20*/  LEA.HI.X.SX32 R113, R69, R204, 0x1, P6 ;  /* 0x000000cc45717211 */ /* 0x000fe400030f0eff */
[----:B------:R-:W-:-:S02]  /*2c30*/  LEA R116, P4, R85, R202, 0x1 ;  /* 0x000000ca55747211 */ /* 0x000fc400078808ff */
[C---:B------:R-:W-:Y:S02]  /*2c40*/  LEA R69, R70.reuse, R81, 0x1 ;  /* 0x0000005146457211 */ /* 0x040fe400078e08ff */
[----:B------:R-:W-:Y:S02]  /*2c50*/  LEA R114, P5, R87, R202, 0x1 ;  /* 0x000000ca57727211 */ /* 0x000fe400078a08ff */
[----:B------:R-:W-:Y:S02]  /*2c60*/  LEA.HI.X.SX32 R117, R85, R204, 0x1, P4 ;  /* 0x000000cc55757211 */ /* 0x000fe400020f0eff */
[----:B------:R-:W-:Y:S02]  /*2c70*/  LEA R83, R70, R69, 0x1 ;  /* 0x0000004546537211 */ /* 0x000fe400078e08ff */
[----:B------:R-:W-:Y:S02]  /*2c80*/  LEA R110, P4, R89, R202, 0x1 ;  /* 0x000000ca596e7211 */ /* 0x000fe400078808ff */
[----:B------:R-:W-:-:S02]  /*2c90*/  LEA.HI.X.SX32 R115, R87, R204, 0x1, P5 ;  /* 0x000000cc57737211 */ /* 0x000fc400028f0eff */
[----:B------:R-:W-:Y:S02]  /*2ca0*/  LEA R106, P5, R71, R202, 0x1 ;  /* 0x000000ca476a7211 */ /* 0x000fe400078a08ff */
[----:B------:R-:W-:Y:S02]  /*2cb0*/  LEA R85, R70, R83, 0x1 ;  /* 0x0000005346557211 */ /* 0x000fe400078e08ff */
[----:B------:R-:W-:Y:S02]  /*2cc0*/  LEA.HI.X.SX32 R111, R89, R204, 0x1, P4 ;  /* 0x000000cc596f7211 */ /* 0x000fe400020f0eff */
[-C--:B------:R-:W-:Y:S02]  /*2cd0*/  LEA R108, P4, R91, R202.reuse, 0x1 ;  /* 0x000000ca5b6c7211 */ /* 0x080fe400078808ff */
[----:B------:R-:W-:Y:S02]  /*2ce0*/  LEA R104, P6, R73, R202, 0x1 ;  /* 0x000000ca49687211 */ /* 0x000fe400078c08ff */
[----:B------:R-:W-:-:S02]  /*2cf0*/  LEA.HI.X.SX32 R107, R71, R204, 0x1, P5 ;  /* 0x000000cc476b7211 */ /* 0x000fc400028f0eff */
[C---:B------:R-:W-:Y:S02]  /*2d00*/  LEA R71, R70.reuse, R85, 0x1 ;  /* 0x0000005546477211 */ /* 0x040fe400078e08ff */
[-C--:B------:R-:W-:Y:S02]  /*2d10*/  LEA.HI.X.SX32 R109, R91, R204.reuse, 0x1, P4 ;  /* 0x000000cc5b6d7211 */ /* 0x080fe400020f0eff */
[----:B------:R-:W-:Y:S02]  /*2d20*/  LEA.HI.X.SX32 R105, R73, R204, 0x1, P6 ;  /* 0x000000cc49697211 */ /* 0x000fe400030f0eff */
[-C--:B------:R-:W-:Y:S02]  /*2d30*/  LEA R102, P4, R75, R202.reuse, 0x1 ;  /* 0x000000ca4b667211 */ /* 0x080fe400078808ff */
[----:B------:R-:W-:Y:S02]  /*2d40*/  LEA R73, R70, R71, 0x1 ;  /* 0x0000004746497211 */ /* 0x000fe400078e08ff */
[----:B------:R-:W-:-:S02]  /*2d50*/  LEA R100, P5, R77, R202, 0x1 ;  /* 0x000000ca4d647211 */ /* 0x000fc400078a08ff */
[-C--:B------:R-:W-:Y:S02]  /*2d60*/  LEA.HI.X.SX32 R103, R75, R204.reuse, 0x1, P4 ;  /* 0x000000cc4b677211 */ /* 0x080fe400020f0eff */
[C---:B------:R-:W-:Y:S02]  /*2d70*/  LEA R75, R70.reuse, R73, 0x1 ;  /* 0x00000049464b7211 */ /* 0x040fe400078e08ff */
[----:B------:R-:W-:Y:S02]  /*2d80*/  LEA.HI.X.SX32 R101, R77, R204, 0x1, P5 ;  /* 0x000000cc4d657211 */ /* 0x000fe400028f0eff */
[-C--:B------:R-:W-:Y:S02]  /*2d90*/  LEA R94, P5, R69, R202.reuse, 0x1 ;  /* 0x000000ca455e7211 */ /* 0x080fe400078a08ff */
[----:B------:R-:W-:Y:S02]  /*2da0*/  LEA R77, R70, R75, 0x1 ;  /* 0x0000004b464d7211 */ /* 0x000fe400078e08ff */
[----:B------:R-:W-:-:S02]  /*2db0*/  LEA R98, P6, R79, R202, 0x1 ;  /* 0x000000ca4f627211 */ /* 0x000fc400078c08ff */
[----:B------:R-:W-:Y:S02]  /*2dc0*/  PRMT R214, RZ, 0x7610, R214 ;  /* 0x00007610ffd67816 */ /* 0x000fe400000000d6 */
[-C--:B------:R-:W-:Y:S02]  /*2dd0*/  LEA.HI.X.SX32 R95, R69, R204.reuse, 0x1, P5 ;  /* 0x000000cc455f7211 */ /* 0x080fe400028f0eff */
[----:B------:R-:W-:Y:S02]  /*2de0*/  LEA R69, R70, R77, 0x1 ;  /* 0x0000004d46457211 */ /* 0x000fe400078e08ff */
[----:B------:R-:W-:Y:S01]  /*2df0*/  LEA.HI.X.SX32 R99, R79, R204, 0x1, P6 ;  /* 0x000000cc4f637211 */ /* 0x000fe200030f0eff */
[----:B------:R-:W3:Y:S01]  /*2e00*/  @P2 LDG.E.U16 R214, desc[UR26][R122.64] ;  /* 0x0000001a7ad62981 */ /* 0x000ee2000c1e1500 */
[-C--:B------:R-:W-:Y:S02]  /*2e10*/  LEA R92, P6, R83, R202.reuse, 0x1 ;  /* 0x000000ca535c7211 */ /* 0x080fe400078c08ff */
[----:B------:R-:W-:-:S02]  /*2e20*/  LEA R88, P5, R71, R202, 0x1 ;  /* 0x000000ca47587211 */ /* 0x000fc400078a08ff */
[C---:B------:R-:W-:Y:S02]  /*2e30*/  LEA R79, R70.reuse, R69, 0x1 ;  /* 0x00000045464f7211 */ /* 0x040fe400078e08ff */
[----:B0-----:R-:W-:Y:S02]  /*2e40*/  LEA.HI.X.SX32 R93, R83, R204, 0x1, P6 ;  /* 0x000000cc535d7211 */ /* 0x001fe400030f0eff */
[----:B------:R-:W-:Y:S02]  /*2e50*/  LEA R86, P6, R73, R202, 0x1 ;  /* 0x000000ca49567211 */ /* 0x000fe400078c08ff */
[----:B------:R-:W-:Y:S02]  /*2e60*/  LEA.HI.X.SX32 R89, R71, R204, 0x1, P5 ;  /* 0x000000cc47597211 */ /* 0x000fe400028f0eff */
[----:B------:R-:W-:Y:S02]  /*2e70*/  LEA R96, P4, R81, R202, 0x1 ;  /* 0x000000ca51607211 */ /* 0x000fe400078808ff */
[----:B------:R-:W-:-:S02]  /*2e80*/  LEA R71, R70, R79, 0x1 ;  /* 0x0000004f46477211 */ /* 0x000fc400078e08ff */
[-C--:B------:R-:W-:Y:S02]  /*2e90*/  LEA.HI.X.SX32 R87, R73, R204.reuse, 0x1, P6 ;  /* 0x000000cc49577211 */ /* 0x080fe400030f0eff */
[----:B------:R-:W-:Y:S02]  /*2ea0*/  LEA.HI.X.SX32 R97, R81, R204, 0x1, P4 ;  /* 0x000000cc51617211 */ /* 0x000fe400020f0eff */
[C---:B------:R-:W-:Y:S02]  /*2eb0*/  LEA R73, R70.reuse, R71, 0x1 ;  /* 0x0000004746497211 */ /* 0x040fe400078e08ff */
[-C--:B------:R-:W-:Y:S02]  /*2ec0*/  LEA R90, P4, R85, R202.reuse, 0x1 ;  /* 0x000000ca555a7211 */ /* 0x080fe400078808ff */
        /* <DEDUP_REMOVED lines=10> */
[-C--:B------:R-:W-:Y:S02]  /*2f70*/  LEA R76, P5, R71, R202.reuse, 0x1 ;  /* 0x000000ca474c7211 */ /* 0x080fe400078a08ff */
[----:B------:R-:W-:Y:S02]  /*2f80*/  LEA R74, P6, R73, R202, 0x1 ;  /* 0x000000ca494a7211 */ /* 0x000fe400078c08ff */
[----:B------:R-:W-:Y:S02]  /*2f90*/  LEA R157, R70, R69, 0x1 ;  /* 0x00000045469d7211 */ /* 0x000fe400078e08ff */
[----:B------:R-:W-:-:S02]  /*2fa0*/  LEA.HI.X.SX32 R79, R79, R204, 0x1, P4 ;  /* 0x000000cc4f4f7211 */ /* 0x000fc400020f0eff */
[-C--:B------:R-:W-:Y:S02]  /*2fb0*/  LEA.HI.X.SX32 R77, R71, R204.reuse, 0x1, P5 ;  /* 0x000000cc474d7211 */ /* 0x080fe400028f0eff */
[----:B------:R-:W-:Y:S02]  /*2fc0*/  LEA.HI.X.SX32 R75, R73, R204, 0x1, P6 ;  /* 0x000000cc494b7211 */ /* 0x000fe400030f0eff */
[-C--:B------:R-:W-:Y:S02]  /*2fd0*/  LEA R72, P4, R155, R202.reuse, 0x1 ;  /* 0x000000ca9b487211 */ /* 0x080fe400078808ff */
[-C--:B------:R-:W-:Y:S02]  /*2fe0*/  LEA R70, P5, R69, R202.reuse, 0x1 ;  /* 0x000000ca45467211 */ /* 0x080fe400078a08ff */
[----:B------:R-:W-:Y:S02]  /*2ff0*/  LEA R68, P6, R157, R202, 0x1 ;  /* 0x000000ca9d447211 */ /* 0x000fe400078c08ff */
[----:B------:R-:W-:Y:S01]  /*3000*/  PRMT R202, RZ, 0x7610, R202 ;  /* 0x00007610ffca7816 */ /* 0x000fe200000000ca */
[----:B------:R-:W-:Y:S01]  /*3010*/  FFMA R225, R4, UR9, -R124 ;  /* 0x0000000904e17c23 */ /* 0x000fe2000800087c */
[----:B------:R-:W-:-:S04]  /*3020*/  PRMT R4, RZ, 0x7610, R4 ;  /* 0x00007610ff047816 */ /* 0x000fc80000000004 */
[----:B------:R-:W4:Y:S01]  /*3030*/  @P2 LDG.E.U16 R202, desc[UR26][R114.64] ;  /* 0x0000001a72ca2981 */ /* 0x000f22000c1e1500 */
[----:B------:R-:W-:Y:S02]  /*3040*/  PRMT R222, RZ, 0x7610, R222 ;  /* 0x00007610ffde7816 */ /* 0x000fe400000000de */
[----:B------:R-:W-:Y:S01]  /*3050*/  PRMT R218, RZ, 0x7610, R218 ;  /* 0x00007610ffda7816 */ /* 0x000fe200000000da */
[----:B------:R-:W5:Y:S01]  /*3060*/  @P2 LDG.E.U16 R4, desc[UR26][R82.64] ;  /* 0x0000001a52042981 */ /* 0x000f62000c1e1500 */
[----:B------:R-:W-:Y:S02]  /*3070*/  PRMT R220, RZ, 0x7610, R220 ;  /* 0x00007610ffdc7816 */ /* 0x000fe400000000dc */
[----:B------:R-:W-:Y:S01]  /*3080*/  PRMT R230, RZ, 0x7610, R230 ;  /* 0x00007610ffe67816 */ /* 0x000fe200000000e6 */
[----:B------:R-:W2:Y:S01]  /*3090*/  @P2 LDG.E.U16 R222, desc[UR26][R106.64] ;  /* 0x0000001a6ade2981 */ /* 0x000ea2000c1e1500 */
[----:B------:R-:W-:-:S03]  /*30a0*/  PRMT R219, RZ, 0x7610, R219 ;  /* 0x00007610ffdb7816 */ /* 0x000fc600000000db */
[----:B------:R-:W2:Y:S04]  /*30b0*/  @P2 LDG.E.U16 R218, desc[UR26][R98.64] ;  /* 0x0000001a62da2981 */ /* 0x000ea8000c1e1500 */
[----:B------:R-:W2:Y:S04]  /*30c0*/  @P2 LDG.E.U16 R220, desc[UR26][R90.64] ;  /* 0x0000001a5adc2981 */ /* 0x000ea8000c1e1500 */
[----:B------:R-:W2:Y:S04]  /*30d0*/  @P2 LDG.E.U16 R230, desc[UR26][R74.64] ;  /* 0x0000001a4ae62981 */ /* 0x000ea8000c1e1500 */
[----:B------:R-:W2:Y:S01]  /*30e0*/  @P2 LDG.E.U16 R219, desc[UR26][R130.64] ;  /* 0x0000001a82db2981 */ /* 0x000ea2000c1e1500 */
[----:B------:R-:W-:-:S02]  /*30f0*/  LEA.HI.X.SX32 R71, R69, R204, 0x1, P5 ;  /* 0x000000cc45477211 */ /* 0x000fc400028f0eff */
[----:B------:R-:W-:Y:S02]  /*3100*/  LEA.HI.X.SX32 R69, R157, R204, 0x1, P6 ;  /* 0x000000cc9d457211 */ /* 0x000fe400030f0eff */
[----:B------:R-:W-:Y:S01]  /*3110*/  PRMT R157, RZ, 0x7610, R157 ;  /* 0x00007610ff9d7816 */ /* 0x000fe2000000009d */
[----:B------:R-:W-:Y:S01]  /*3120*/  FFMA R232, R6, UR9, -R124 ;  /* 0x0000000906e87c23 */ /* 0x000fe2000800087c */
[----:B------:R-:W-:-:S03]  /*3130*/  FMUL R234, R225, 1.4426950216293334961 ;  /* 0x3fb8aa3be1ea7820 */ /* 0x000fc60000400000 */
[----:B------:R-:W-:Y:S01]  /*3140*/  FMUL R236, R232, 1.4426950216293334961 ;  /* 0x3fb8aa3be8ec7820 */ /* 0x000fe20000400000 */
[----:B------:R-:W2:Y:S01]  /*3150*/  @P2 LDG.E.U16 R157, desc[UR26][R112.64] ;  /* 0x0000001a709d2981 */ /* 0x000ea2000c1e1500 */
[--C-:B------:R-:W-:Y:S01]  /*3160*/  FFMA R232, R7, UR9, -R124.reuse ;  /* 0x0000000907e87c23 */ /* 0x100fe2000800087c */
[--C-:B------:R-:W-:Y:S02]  /*3170*/  FFMA R231, R5, UR9, -R124.reuse ;  /* 0x0000000905e77c23 */ /* 0x100fe4000800087c */
[----:B------:R0:W-:Y:S01]  /*3180*/  MUFU.EX2 R5, R234 ;  /* 0x000000ea00057308 */ /* 0x0001e20000000800 */
[----:B------:R-:W-:Y:S01]  /*3190*/  LEA.HI.X.SX32 R73, R155, R204, 0x1, P4 ;  /* 0x000000cc9b497211 */ /* 0x000fe200020f0eff */
[----:B------:R-:W-:Y:S01]  /*31a0*/  FMUL R235, R231, 1.4426950216293334961 ;  /* 0x3fb8aa3be7eb7820 */ /* 0x000fe20000400000 */
[----:B------:R-:W-:Y:S02]  /*31b0*/  PRMT R223, RZ, 0x7610, R223 ;  /* 0x00007610ffdf7816 */ /* 0x000fe400000000df */
[----:B------:R-:W-:Y:S01]  /*31c0*/  PRMT R221, RZ, 0x7610, R221 ;  /* 0x00007610ffdd7816 */ /* 0x000fe200000000dd */
[----:B0-----:R-:W-:Y:S01]  /*31d0*/  FMUL R234, R232, 1.4426950216293334961 ;  /* 0x3fb8aa3be8ea7820 */ /* 0x001fe20000400000 */
[----:B------:R-:W-:Y:S01]  /*31e0*/  FFMA R232, R8, UR9, -R124 ;  /* 0x0000000908e87c23 */ /* 0x000fe2000800087c */
[----:B------:R-:W-:-:S02]  /*31f0*/  PRMT R215, RZ, 0x7610, R215 ;  /* 0x00007610ffd77816 */ /* 0x000fc400000000d7 */
[----:B------:R-:W-:Y:S01]  /*3200*/  PRMT R217, RZ, 0x7610, R217 ;  /* 0x00007610ffd97816 */ /* 0x000fe200000000d9 */
[----:B------:R-:W-:Y:S01]  /*3210*/  FMUL R237, R232, 1.4426950216293334961 ;  /* 0x3fb8aa3be8ed7820 */ /* 0x000fe20000400000 */
[----:B------:R-:W-:Y:S02]  /*3220*/  PRMT R227, RZ, 0x7610, R227 ;  /* 0x00007610ffe37816 */ /* 0x000fe400000000e3 */
[----:B------:R-:W-:Y:S01]  /*3230*/  PRMT R233, RZ, 0x7610, R233 ;  /* 0x00007610ffe97816 */ /* 0x000fe200000000e9 */
[----:B------:R-:W-:Y:S01]  /*3240*/  FFMA R232, R9, UR9, -R124 ;  /* 0x0000000909e87c23 */ /* 0x000fe2000800087c */
[----:B------:R-:W-:Y:S01]  /*3250*/  PRMT R155, RZ, 0x7610, R155 ;  /* 0x00007610ff9b7816 */ /* 0x000fe2000000009b */
[----:B------:R0:W1:Y:S01]  /*3260*/  MUFU.EX2 R6, R235 ;  /* 0x000000eb00067308 */ /* 0x0000620000000800 */
[----:B------:R-:W2:Y:S04]  /*3270*/  @P2 LDG.E.U16 R223, desc[UR26][R120.64] ;  /* 0x0000001a78df2981 */ /* 0x000ea8000c1e1500 */
[----:B------:R-:W2:Y:S01]  /*3280*/  @P2 LDG.E.U16 R221, desc[UR26][R104.64] ;  /* 0x0000001a68dd2981 */ /* 0x000ea2000c1e1500 */
[----:B0-----:R-:W-:-:S03]  /*3290*/  FMUL R235, R232, 1.4426950216293334961 ;  /* 0x3fb8aa3be8eb7820 */ /* 0x001fc60000400000 */
[----:B------:R-:W2:Y:S01]  /*32a0*/  @P2 LDG.E.U16 R215, desc[UR26][R96.64] ;  /* 0x0000001a60d72981 */ /* 0x000ea2000c1e1500 */
[----:B------:R-:W-:-:S03]  /*32b0*/  FFMA R232, R10, UR9, -R124 ;  /* 0x000000090ae87c23 */ /* 0x000fc6000800087c */
[----:B------:R-:W2:Y:S04]  /*32c0*/  @P2 LDG.E.U16 R217, desc[UR26][R88.64] ;  /* 0x0000001a58d92981 */ /* 0x000ea8000c1e1500 */
[----:B------:R-:W2:Y:S04]  /*32d0*/  @P2 LDG.E.U16 R227, desc[UR26][R80.64] ;  /* 0x0000001a50e32981 */ /* 0x000ea8000c1e1500 */
[----:B------:R-:W2:Y:S04]  /*32e0*/  @P2 LDG.E.U16 R233, desc[UR26][R72.64] ;  /* 0x0000001a48e92981 */ /* 0x000ea8000c1e1500 */
[----:B------:R-:W2:Y:S01]  /*32f0*/  @P2 LDG.E.U16 R155, desc[UR26][R110.64] ;  /* 0x0000001a6e9b2981 */ /* 0x000ea2000c1e1500 */
[----:B------:R-:W-:Y:S01]  /*3300*/  FMUL R238, R232, 1.4426950216293334961 ;  /* 0x3fb8aa3be8ee7820 */ /* 0x000fe20000400000 */
[--C-:B------:R-:W-:Y:S01]  /*3310*/  FFMA R232, R11, UR9, -R124.reuse ;  /* 0x000000090be87c23 */ /* 0x100fe2000800087c */
[----:B------:R0:W-:Y:S03]  /*3320*/  MUFU.EX2 R8, R234 ;  /* 0x000000ea00087308 */ /* 0x0001e60000000800 */
[----:B0-----:R-:W-:Y:S01]  /*3330*/  FMUL R234, R232, 1.4426950216293334961 ;  /* 0x3fb8aa3be8ea7820 */ /* 0x001fe20000400000 */
[----:B------:R-:W-:-:S04]  /*3340*/  FFMA R232, R12, UR9, -R124 ;  /* 0x000000090ce87c23 */ /* 0x000fc8000800087c */
[----:B------:R0:W-:Y:S02]  /*3350*/  MUFU.EX2 R10, R235 ;  /* 0x000000eb000a7308 */ /* 0x0001e40000000800 */
[----:B0-----:R-:W-:Y:S01]  /*3360*/  FMUL R235, R232, 1.4426950216293334961 ;  /* 0x3fb8aa3be8eb7820 */ /* 0x001fe20000400000 */
[----:B------:R-:W-:-:S05]  /*3370*/  FFMA R232, R13, UR9, -R124 ;  /* 0x000000090de87c23 */ /* 0x000fca000800087c */
[----:B------:R0:W1:Y:S02]  /*3380*/  MUFU.EX2 R7, R236 ;  /* 0x000000ec00077308 */ /* 0x0000640000000800 */
[----:B0-----:R-:W-:Y:S01]  /*3390*/  FMUL R236, R232, 1.4426950216293334961 ;  /* 0x3fb8aa3be8ec7820 */ /* 0x001fe20000400000 */
[----:B------:R-:W-:-:S05]  /*33a0*/  FFMA R232, R14, UR9, -R124 ;  /* 0x000000090ee87c23 */ /* 0x000fca000800087c */
[----:B------:R0:W-:Y:S02]  /*33b0*/  MUFU.EX2 R12, R234 ;  /* 0x000000ea000c7308 */ /* 0x0001e40000000800 */
[----:B0-----:R-:W-:Y:S01]  /*33c0*/  FMUL R234, R232, 1.4426950216293334961 ;  /* 0x3fb8aa3be8ea7820 */ /* 0x001fe20000400000 */
[----:B------:R-:W-:-:S05]  /*33d0*/  FFMA R232, R15, UR9, -R124 ;  /* 0x000000090fe87c23 */ /* 0x000fca000800087c */
[----:B------:R0:W-:Y:S08]  /*33e0*/  MUFU.EX2 R13, R235 ;  /* 0x000000eb000d7308 */ /* 0x0001f00000000800 */
[----:B------:R1:W-:Y:S01]  /*33f0*/  MUFU.EX2 R15, R234 ;  /* 0x000000ea000f7308 */ /* 0x0003e20000000800 */
[----:B0-----:R-:W-:Y:S01]  /*3400*/  FMUL R235, R232, 1.4426950216293334961 ;  /* 0x3fb8aa3be8eb7820 */ /* 0x001fe20000400000 */
[--C-:B------:R-:W-:Y:S01]  /*3410*/  FFMA R232, R16, UR9, -R124.reuse ;  /* 0x0000000910e87c23 */ /* 0x100fe2000800087c */
[----:B-1----:R-:W-:-:S05]  /*3420*/  FFMA R234, R18, UR9, -R124 ;  /* 0x0000000912ea7c23 */ /* 0x002fca000800087c */
[----:B------:R0:W-:Y:S08]  /*3430*/  MUFU.EX2 R14, R236 ;  /* 0x000000ec000e7308 */ /* 0x0001f00000000800 */
[----:B------:R1:W-:Y:S01]  /*3440*/  MUFU.EX2 R16, R235 ;  /* 0x000000eb00107308 */ /* 0x0003e20000000800 */
[----:B0-----:R-:W-:Y:S01]  /*3450*/  FMUL R236, R232, 1.4426950216293334961 ;  /* 0x3fb8aa3be8ec7820 */ /* 0x001fe20000400000 */
[--C-:B------:R-:W-:Y:S01]  /*3460*/  FFMA R232, R17, UR9, -R124.reuse ;  /* 0x0000000911e87c23 */ /* 0x100fe2000800087c */
[----:B-1----:R-:W-:Y:S01]  /*3470*/  FMUL R235, R234, 1.4426950216293334961 ;  /* 0x3fb8aa3beaeb7820 */ /* 0x002fe20000400000 */
[----:B------:R-:W-:-:S04]  /*3480*/  FFMA R234, R19, UR9, -R124 ;  /* 0x0000000913ea7c23 */ /* 0x000fc8000800087c */
[----:B------:R0:W-:Y:S02]  /*3490*/  MUFU.EX2 R17, R236 ;  /* 0x000000ec00117308 */ /* 0x0001e40000000800 */
[----:B0-----:R-:W-:Y:S01]  /*34a0*/  FMUL R236, R234, 1.4426950216293334961 ;  /* 0x3fb8aa3beaec7820 */ /* 0x001fe20000400000 */
[----:B------:R-:W-:-:S05]  /*34b0*/  FFMA R234, R20, UR9, -R124 ;  /* 0x0000000914ea7c23 */ /* 0x000fca000800087c */
[----:B------:R0:W1:Y:S08]  /*34c0*/  MUFU.EX2 R9, R237 ;  /* 0x000000ed00097308 */ /* 0x0000700000000800 */
[----:B------:R1:W2:Y:S01]  /*34d0*/  MUFU.EX2 R11, R238 ;  /* 0x000000ee000b7308 */ /* 0x0002a20000000800 */
[----:B0-----:R-:W-:Y:S01]  /*34e0*/  FMUL R237, R232, 1.4426950216293334961 ;  /* 0x3fb8aa3be8ed7820 */ /* 0x001fe20000400000 */
[----:B-1----:R-:W-:Y:S01]  /*34f0*/  FMUL R238, R234, 1.4426950216293334961 ;  /* 0x3fb8aa3beaee7820 */ /* 0x002fe20000400000 */
[----:B------:R-:W-:-:S05]  /*3500*/  FFMA R234, R21, UR9, -R124 ;  /* 0x0000000915ea7c23 */ /* 0x000fca000800087c */
[----:B------:R0:W1:Y:S02]  /*3510*/  MUFU.EX2 R18, R237 ;  /* 0x000000ed00127308 */ /* 0x0000640000000800 */
[----:B0-----:R-:W-:Y:S01]  /*3520*/  FMUL R237, R234, 1.4426950216293334961 ;  /* 0x3fb8aa3beaed7820 */ /* 0x001fe20000400000 */
[----:B------:R-:W-:-:S04]  /*3530*/  FFMA R234, R22, UR9, -R124 ;  /* 0x0000000916ea7c23 */ /* 0x000fc8000800087c */
[----:B------:R-:W-:Y:S01]  /*3540*/  FMUL R239, R234, 1.4426950216293334961 ;  /* 0x3fb8aa3beaef7820 */ /* 0x000fe20000400000 */
[--C-:B------:R-:W-:Y:S01]  /*3550*/  FFMA R234, R23, UR9, -R124.reuse ;  /* 0x0000000917ea7c23 */ /* 0x100fe2000800087c */
[----:B------:R0:W1:Y:S01]  /*3560*/  MUFU.EX2 R19, R235 ;  /* 0x000000eb00137308 */ /* 0x0000620000000800 */
[----:B------:R-:W-:Y:S02]  /*3570*/  PRMT R209, RZ, 0x7610, R209 ;  /* 0x00007610ffd17816 */ /* 0x000fe400000000d1 */
[----:B------:R-:W-:Y:S02]  /*3580*/  PRMT R213, RZ, 0x7610, R213 ;  /* 0x00007610ffd57816 */ /* 0x000fe400000000d5 */
[----:B------:R-:W-:Y:S02]  /*3590*/  PRMT R211, RZ, 0x7610, R211 ;  /* 0x00007610ffd37816 */ /* 0x000fe400000000d3 */
[----:B------:R-:W-:Y:S02]  /*35a0*/  PRMT R207, RZ, 0x7610, R207 ;  /* 0x00007610ffcf7816 */ /* 0x000fe400000000cf */
[----:B------:R-:W-:Y:S01]  /*35b0*/  PRMT R229, RZ, 0x7610, R229 ;  /* 0x00007610ffe57816 */ /* 0x000fe200000000e5 */
[----:B0-----:R-:W-:Y:S01]  /*35c0*/  FMUL R235, R234, 1.4426950216293334961 ;  /* 0x3fb8aa3beaeb7820 */ /* 0x001fe20000400000 */
[----:B------:R-:W-:Y:S01]  /*35d0*/  PRMT R225, RZ, 0x7610, R225 ;  /* 0x00007610ffe17816 */ /* 0x000fe200000000e1 */
[----:B------:R-:W-:Y:S01]  /*35e0*/  FFMA R234, R24, UR9, -R124 ;  /* 0x0000000918ea7c23 */ /* 0x000fe2000800087c */
[----:B------:R-:W-:-:S02]  /*35f0*/  PRMT R231, RZ, 0x7610, R231 ;  /* 0x00007610ffe77816 */ /* 0x000fc400000000e7 */
[----:B------:R-:W-:Y:S02]  /*3600*/  PRMT R206, RZ, 0x7610, R206 ;  /* 0x00007610ffce7816 */ /* 0x000fe400000000ce */
[----:B------:R-:W-:Y:S02]  /*3610*/  PRMT R210, RZ, 0x7610, R210 ;  /* 0x00007610ffd27816 */ /* 0x000fe400000000d2 */
[----:B------:R-:W-:Y:S02]  /*3620*/  PRMT R203, RZ, 0x7610, R203 ;  /* 0x00007610ffcb7816 */ /* 0x000fe400000000cb */
[----:B------:R-:W-:Y:S02]  /*3630*/  PRMT R208, RZ, 0x7610, R208 ;  /* 0x00007610ffd07816 */ /* 0x000fe400000000d0 */
[----:B------:R-:W-:Y:S02]  /*3640*/  PRMT R204, RZ, 0x7610, R204 ;  /* 0x00007610ffcc7816 */ /* 0x000fe400000000cc */
[----:B------:R-:W-:-:S02]  /*3650*/  PRMT R226, RZ, 0x7610, R226 ;  /* 0x00007610ffe27816 */ /* 0x000fc400000000e2 */
[----:B------:R-:W-:Y:S01]  /*3660*/  PRMT R228, RZ, 0x7610, R228 ;  /* 0x00007610ffe47816 */ /* 0x000fe200000000e4 */
[----:B------:R0:W1:Y:S01]  /*3670*/  MUFU.EX2 R20, R236 ;  /* 0x000000ec00147308 */ /* 0x0000620000000800 */
[----:B------:R-:W-:Y:S01]  /*3680*/  PRMT R232, RZ, 0x7610, R232 ;  /* 0x00007610ffe87816 */ /* 0x000fe200000000e8 */
[----:B------:R-:W3:Y:S04]  /*3690*/  @P2 LDG.E.U16 R209, desc[UR26][R128.64] ;  /* 0x0000001a80d12981 */ /* 0x000ee8000c1e1500 */
[----:B------:R-:W3:Y:S01]  /*36a0*/  @P2 LDG.E.U16 R213, desc[UR26][R118.64] ;  /* 0x0000001a76d52981 */ /* 0x000ee2000c1e1500 */
[----:B0-----:R-:W-:-:S03]  /*36b0*/  FMUL R236, R234, 1.4426950216293334961 ;  /* 0x3fb8aa3beaec7820 */ /* 0x001fc60000400000 */
[----:B------:R-:W3:Y:S01]  /*36c0*/  @P2 LDG.E.U16 R211, desc[UR26][R102.64] ;  /* 0x0000001a66d32981 */ /* 0x000ee2000c1e1500 */
[----:B------:R-:W-:-:S03]  /*36d0*/  FFMA R234, R25, UR9, -R124 ;  /* 0x0000000919ea7c23 */ /* 0x000fc6000800087c */
[----:B------:R-:W3:Y:S01]  /*36e0*/  @P2 LDG.E.U16 R207, desc[UR26][R94.64] ;  /* 0x0000001a5ecf2981 */ /* 0x000ee2000c1e1500 */
[----:B------:R0:W1:Y:S03]  /*36f0*/  MUFU.EX2 R21, R238 ;  /* 0x000000ee00157308 */ /* 0x0000660000000800 */
[----:B------:R-:W3:Y:S04]  /*3700*/  @P2 LDG.E.U16 R229, desc[UR26][R86.64] ;  /* 0x0000001a56e52981 */ /* 0x000ee8000c1e1500 */
[----:B------:R-:W3:Y:S04]  /*3710*/  @P2 LDG.E.U16 R225, desc[UR26][R78.64] ;  /* 0x0000001a4ee12981 */ /* 0x000ee8000c1e1500 */
[----:B------:R-:W3:Y:S01]  /*3720*/  @P2 LDG.E.U16 R231, desc[UR26][R70.64] ;  /* 0x0000001a46e72981 */ /* 0x000ee2000c1e1500 */
[----:B0-----:R-:W-:-:S03]  /*3730*/  FMUL R238, R234, 1.4426950216293334961 ;  /* 0x3fb8aa3beaee7820 */ /* 0x001fc60000400000 */
[----:B------:R-:W3:Y:S04]  /*3740*/  @P2 LDG.E.U16 R206, desc[UR26][R126.64] ;  /* 0x0000001a7ece2981 */ /* 0x000ee8000c1e1500 */
[----:B------:R-:W3:Y:S04]  /*3750*/  @P2 LDG.E.U16 R210, desc[UR26][R116.64] ;  /* 0x0000001a74d22981 */ /* 0x000ee8000c1e1500 */
[----:B------:R-:W3:Y:S04]  /*3760*/  @P2 LDG.E.U16 R203, desc[UR26][R108.64] ;  /* 0x0000001a6ccb2981 */ /* 0x000ee8000c1e1500 */
[----:B------:R-:W3:Y:S04]  /*3770*/  @P2 LDG.E.U16 R208, desc[UR26][R100.64] ;  /* 0x0000001a64d02981 */ /* 0x000ee8000c1e1500 */
[----:B------:R-:W3:Y:S04]  /*3780*/  @P2 LDG.E.U16 R204, desc[UR26][R92.64] ;  /* 0x0000001a5ccc2981 */ /* 0x000ee8000c1e1500 */
[----:B------:R-:W3:Y:S04]  /*3790*/  @P2 LDG.E.U16 R226, desc[UR26][R84.64] ;  /* 0x0000001a54e22981 */ /* 0x000ee8000c1e1500 */
[----:B------:R-:W3:Y:S04]  /*37a0*/  @P2 LDG.E.U16 R228, desc[UR26][R76.64] ;  /* 0x0000001a4ce42981 */ /* 0x000ee8000c1e1500 */
[----:B------:R-:W3:Y:S01]  /*37b0*/  @P2 LDG.E.U16 R232, desc[UR26][R68.64] ;  /* 0x0000001a44e82981 */ /* 0x000ee2000c1e1500 */
[--C-:B------:R-:W-:Y:S01]  /*37c0*/  FFMA R234, R26, UR9, -R124.reuse ;  /* 0x000000091aea7c23 */ /* 0x100fe2000800087c */
[----:B------:R0:W1:Y:S03]  /*37d0*/  MUFU.EX2 R22, R237 ;  /* 0x000000ed00167308 */ /* 0x0000660000000800 */
[----:B0-----:R-:W-:Y:S01]  /*37e0*/  FMUL R237, R234, 1.4426950216293334961 ;  /* 0x3fb8aa3beaed7820 */ /* 0x001fe20000400000 */
[----:B------:R-:W-:-:S04]  /*37f0*/  FFMA R234, R27, UR9, -R124 ;  /* 0x000000091bea7c23 */ /* 0x000fc8000800087c */
[----:B------:R0:W1:Y:S02]  /*3800*/  MUFU.EX2 R23, R239 ;  /* 0x000000ef00177308 */ /* 0x0000640000000800 */
[----:B0-----:R-:W-:Y:S01]  /*3810*/  FMUL R239, R234, 1.4426950216293334961 ;  /* 0x3fb8aa3beaef7820 */ /* 0x001fe20000400000 */
[----:B------:R-:W-:-:S05]  /*3820*/  FFMA R234, R28, UR9, -R124 ;  /* 0x000000091cea7c23 */ /* 0x000fca000800087c */
        /* <DEDUP_REMOVED lines=9> */
[----:B------:R0:W1:Y:S01]  /*38c0*/  MUFU.EX2 R27, R237 ;  /* 0x000000ed001b7308 */ /* 0x0000620000000800 */
[--C-:B------:R-:W-:Y:S01]  /*38d0*/  FFMA R36, R36, UR9, -R124.reuse ;  /* 0x0000000924247c23 */ /* 0x100fe2000800087c */
[----:B0-----:R-:W-:Y:S01]  /*38e0*/  FMUL R237, R234, 1.4426950216293334961 ;  /* 0x3fb8aa3beaed7820 */ /* 0x001fe20000400000 */
[----:B------:R-:W-:-:S05]  /*38f0*/  FFMA R234, R32, UR9, -R124 ;  /* 0x0000000920ea7c23 */ /* 0x000fca000800087c */
[----:B------:R0:W1:Y:S02]  /*3900*/  MUFU.EX2 R28, R239 ;  /* 0x000000ef001c7308 */ /* 0x0000640000000800 */
[----:B0-----:R-:W-:Y:S01]  /*3910*/  FMUL R239, R234, 1.4426950216293334961 ;  /* 0x3fb8aa3beaef7820 */ /* 0x001fe20000400000 */
[----:B------:R-:W-:-:S05]  /*3920*/  FFMA R234, R33, UR9, -R124 ;  /* 0x0000000921ea7c23 */ /* 0x000fca000800087c */
[----:B------:R0:W1:Y:S08]  /*3930*/  MUFU.EX2 R29, R235 ;  /* 0x000000eb001d7308 */ /* 0x0000700000000800 */
[----:B------:R1:W-:Y:S01]  /*3940*/  MUFU.EX2 R32, R237 ;  /* 0x000000ed00207308 */ /* 0x0003e20000000800 */
[----:B0-----:R-:W-:Y:S01]  /*3950*/  FMUL R235, R234, 1.4426950216293334961 ;  /* 0x3fb8aa3beaeb7820 */ /* 0x001fe20000400000 */
[--C-:B------:R-:W-:Y:S01]  /*3960*/  FFMA R234, R34, UR9, -R124.reuse ;  /* 0x0000000922ea7c23 */ /* 0x100fe2000800087c */
[----:B-1----:R-:W-:Y:S01]  /*3970*/  FMUL R237, R36, 1.4426950216293334961 ;  /* 0x3fb8aa3b24ed7820 */ /* 0x002fe20000400000 */
[----:B------:R-:W-:-:S04]  /*3980*/  FFMA R36, R37, UR9, -R124 ;  /* 0x0000000925247c23 */ /* 0x000fc8000800087c */
[----:B------:R0:W-:Y:S01]  /*3990*/  MUFU.EX2 R31, R238 ;  /* 0x000000ee001f7308 */ /* 0x0001e20000000800 */
[----:B------:R-:W-:-:S07]  /*39a0*/  LOP3.LUT R240, R224, 0x1f0, RZ, 0xc0, !PT ;  /* 0x000001f0e0f07812 */ /* 0x000fce00078ec0ff */
[----:B------:R1:W-:Y:S01]  /*39b0*/  MUFU.EX2 R34, R235 ;  /* 0x000000eb00227308 */ /* 0x0003e20000000800 */
[----:B0-----:R-:W-:-:S07]  /*39c0*/  FADD R238, R5, R6 ;  /* 0x0000000605ee7221 */ /* 0x001fce0000000000 */
[----:B------:R0:W2:Y:S01]  /*39d0*/  MUFU.EX2 R30, R236 ;  /* 0x000000ec001e7308 */ /* 0x0000a20000000800 */
[----:B-1----:R-:W-:Y:S01]  /*39e0*/  FMUL R235, R36, 1.4426950216293334961 ;  /* 0x3fb8aa3b24eb7820 */ /* 0x002fe20000400000 */
[----:B------:R-:W-:-:S06]  /*39f0*/  FFMA R36, R38, UR9, -R124 ;  /* 0x0000000926247c23 */ /* 0x000fcc000800087c */
[----:B------:R1:W2:Y:S01]  /*3a00*/  MUFU.EX2 R33, R239 ;  /* 0x000000ef00217308 */ /* 0x0002a20000000800 */
[----:B0-----:R-:W-:Y:S01]  /*3a10*/  FMUL R236, R234, 1.4426950216293334961 ;  /* 0x3fb8aa3beaec7820 */ /* 0x001fe20000400000 */
[----:B------:R-:W-:Y:S01]  /*3a20*/  FFMA R234, R35, UR9, -R124 ;  /* 0x0000000923ea7c23 */ /* 0x000fe2000800087c */
[----:B-1----:R-:W-:-:S05]  /*3a30*/  FADD R239, R7, R238 ;  /* 0x000000ee07ef7221 */ /* 0x002fca0000000000 */
[----:B------:R0:W1:Y:S01]  /*3a40*/  MUFU.EX2 R35, R236 ;  /* 0x000000ec00237308 */ /* 0x0000620000000800 */
[----:B------:R-:W-:Y:S01]  /*3a50*/  FADD R238, R8, R239 ;  /* 0x000000ef08ee7221 */ /* 0x000fe20000000000 */
[----:B0-----:R-:W-:Y:S02]  /*3a60*/  FMUL R236, R36, 1.4426950216293334961 ;  /* 0x3fb8aa3b24ec7820 */ /* 0x001fe40000400000 */
[----:B------:R-:W0:Y:S04]  /*3a70*/  LDSM.16.M88 R36, [R240+UR14+0x4000] ;  /* 0x0040000ef024783b */ /* 0x000e280008000000 */
[----:B------:R1:W-:Y:S01]  /*3a80*/  MUFU.EX2 R38, R235 ;  /* 0x000000eb00267308 */ /* 0x0003e20000000800 */
[----:B------:R-:W-:Y:S01]  /*3a90*/  BAR.SYNC.DEFER_BLOCKING 0x0 ;  /* 0x0000000000007b1d */ /* 0x000fe20000010000 */
[----:B------:R-:W-:Y:S01]  /*3aa0*/  FFMA R224, R39, UR9, -R124 ;  /* 0x0000000927e07c23 */ /* 0x000fe2000800087c */
[----:B-1----:R-:W-:-:S05]  /*3ab0*/  FADD R235, R9, R238 ;  /* 0x000000ee09eb7221 */ /* 0x002fca0000000000 */
[----:B------:R1:W-:Y:S02]  /*3ac0*/  MUFU.EX2 R39, R236 ;  /* 0x000000ec00277308 */ /* 0x0003e40000000800 */
[----:B-1----:R-:W-:-:S06]  /*3ad0*/  FADD R236, R10, R235 ;  /* 0x000000eb0aec7221 */ /* 0x002fcc0000000000 */
[----:B------:R1:W-:Y:S01]  /*3ae0*/  MUFU.EX2 R37, R237 ;  /* 0x000000ed00257308 */ /* 0x0003e20000000800 */
[----:B--2---:R-:W-:-:S04]  /*3af0*/  FADD R239, R11, R236 ;  /* 0x000000ec0bef7221 */ /* 0x004fc80000000000 */
[----:B------:R-:W-:Y:S01]  /*3b00*/  FADD R238, R12, R239 ;  /* 0x000000ef0cee7221 */ /* 0x000fe20000000000 */
[----:B-1----:R-:W-:Y:S01]  /*3b10*/  FMUL R237, R224, 1.4426950216293334961 ;  /* 0x3fb8aa3be0ed7820 */ /* 0x002fe20000400000 */
[----:B------:R-:W-:-:S03]  /*3b20*/  FFMA R224, R40, UR9, -R124 ;  /* 0x0000000928e07c23 */ /* 0x000fc6000800087c */
[----:B------:R1:W-:Y:S01]  /*3b30*/  MUFU.EX2 R40, R237 ;  /* 0x000000ed00287308 */ /* 0x0003e20000000800 */
[----:B------:R2:W-:Y:S01]  /*3b40*/  STS.U16 [R3+UR14+0x4000], R156 ;  /* 0x0040009c03007988 */ /* 0x0005e2000800040e */
[----:B-1----:R-:W-:Y:S01]  /*3b50*/  FADD R237, R13, R238 ;  /* 0x000000ee0ded7221 */ /* 0x002fe20000000000 */
[----:B--2---:R-:W-:-:S03]  /*3b60*/  FFMA R156, R41, UR9, -R124 ;  /* 0x00000009299c7c23 */ /* 0x004fc6000800087c */
[----:B------:R-:W-:Y:S01]  /*3b70*/  FADD R238, R14, R237 ;  /* 0x000000ed0eee7221 */ /* 0x000fe20000000000 */
[----:B------:R-:W-:-:S03]  /*3b80*/  FMUL R235, R156, 1.4426950216293334961 ;  /* 0x3fb8aa3b9ceb7820 */ /* 0x000fc60000400000 */
[----:B------:R-:W-:Y:S01]  /*3b90*/  FADD R237, R15, R238 ;  /* 0x000000ee0fed7221 */ /* 0x000fe20000000000 */
[----:B------:R-:W-:-:S03]  /*3ba0*/  FFMA R156, R42, UR9, -R124 ;  /* 0x000000092a9c7c23 */ /* 0x000fc6000800087c */
[----:B------:R-:W-:Y:S01]  /*3bb0*/  FADD R238, R16, R237 ;  /* 0x000000ed10ee7221 */ /* 0x000fe20000000000 */
[----:B------:R-:W-:Y:S01]  /*3bc0*/  FMUL R236, R156, 1.4426950216293334961 ;  /* 0x3fb8aa3b9cec7820 */ /* 0x000fe20000400000 */
[----:B------:R-:W-:Y:S02]  /*3bd0*/  FMUL R224, R224, 1.4426950216293334961 ;  /* 0x3fb8aa3be0e07820 */ /* 0x000fe40000400000 */
[----:B------:R-:W-:Y:S01]  /*3be0*/  FADD R237, R17, R238 ;  /* 0x000000ee11ed7221 */ /* 0x000fe20000000000 */
[----:B------:R-:W-:Y:S02]  /*3bf0*/  FFMA R156, R43, UR9, -R124 ;  /* 0x000000092b9c7c23 */ /* 0x000fe4000800087c */
[----:B------:R1:W-:Y:S02]  /*3c00*/  MUFU.EX2 R43, R236 ;  /* 0x000000ec002b7308 */ /* 0x0003e40000000800 */
[----:B-1----:R-:W-:-:S06]  /*3c10*/  FADD R236, R18, R237 ;  /* 0x000000ed12ec7221 */ /* 0x002fcc0000000000 */
[----:B------:R1:W-:Y:S01]  /*3c20*/  MUFU.EX2 R41, R224 ;  /* 0x000000e000297308 */ /* 0x0003e20000000800 */
[----:B------:R-:W-:Y:S01]  /*3c30*/  FADD R237, R19, R236 ;  /* 0x000000ec13ed7221 */ /* 0x000fe20000000000 */
[----:B-1----:R-:W-:Y:S01]  /*3c40*/  FMUL R224, R156, 1.4426950216293334961 ;  /* 0x3fb8aa3b9ce07820 */ /* 0x002fe20000400000 */
[----:B------:R-:W-:-:S05]  /*3c50*/  FFMA R156, R44, UR9, -R124 ;  /* 0x000000092c9c7c23 */ /* 0x000fca000800087c */
[----:B------:R1:W-:Y:S01]  /*3c60*/  MUFU.EX2 R44, R224 ;  /* 0x000000e0002c7308 */ /* 0x0003e20000000800 */
[----:B------:R-:W-:Y:S01]  /*3c70*/  FFMA R47, R47, UR9, -R124 ;  /* 0x000000092f2f7c23 */ /* 0x000fe2000800087c */
[----:B-1----:R-:W-:-:S06]  /*3c80*/  FADD R224, R20, R237 ;  /* 0x000000ed14e07221 */ /* 0x002fcc0000000000 */
[----:B------:R1:W-:Y:S01]  /*3c90*/  MUFU.EX2 R42, R235 ;  /* 0x000000eb002a7308 */ /* 0x0003e20000000800 */
[----:B------:R-:W-:-:S04]  /*3ca0*/  FADD R237, R21, R224 ;  /* 0x000000e015ed7221 */ /* 0x000fc80000000000 */
[----:B------:R-:W-:Y:S01]  /*3cb0*/  FADD R224, R22, R237 ;  /* 0x000000ed16e07221 */ /* 0x000fe20000000000 */
[----:B-1----:R-:W-:Y:S01]  /*3cc0*/  FMUL R235, R156, 1.4426950216293334961 ;  /* 0x3fb8aa3b9ceb7820 */ /* 0x002fe20000400000 */
[----:B------:R-:W-:-:S03]  /*3cd0*/  FFMA R156, R45, UR9, -R124 ;  /* 0x000000092d9c7c23 */ /* 0x000fc6000800087c */
[----:B------:R1:W-:Y:S01]  /*3ce0*/  MUFU.EX2 R45, R235 ;  /* 0x000000eb002d7308 */ /* 0x0003e20000000800 */
[----:B------:R-:W-:Y:S01]  /*3cf0*/  FFMA R48, R48, UR9, -R124 ;  /* 0x0000000930307c23 */ /* 0x000fe2000800087c */
[----:B-1----:R-:W-:Y:S01]  /*3d00*/  FMUL R235, R47, 1.4426950216293334961 ;  /* 0x3fb8aa3b2feb7820 */ /* 0x002fe20000400000 */
[----:B------:R-:W-:-:S04]  /*3d10*/  FADD R47, R23, R224 ;  /* 0x000000e0172f7221 */ /* 0x000fc80000000000 */
[----:B------:R-:W-:Y:S01]  /*3d20*/  FADD R224, R24, R47 ;  /* 0x0000002f18e07221 */ /* 0x000fe20000000000 */
[----:B------:R-:W-:-:S03]  /*3d30*/  FMUL R47, R48, 1.4426950216293334961 ;  /* 0x3fb8aa3b302f7820 */ /* 0x000fc60000400000 */
[----:B------:R-:W-:-:S04]  /*3d40*/  FADD R237, R25, R224 ;  /* 0x000000e019ed7221 */ /* 0x000fc80000000000 */
[----:B------:R-:W-:-:S04]  /*3d50*/  FADD R48, R26, R237 ;  /* 0x000000ed1a307221 */ /* 0x000fc80000000000 */
[----:B------:R-:W-:-:S04]  /*3d60*/  FADD R237, R27, R48 ;  /* 0x000000301bed7221 */ /* 0x000fc80000000000 */
[----:B------:R-:W-:Y:S01]  /*3d70*/  FADD R224, R28, R237 ;  /* 0x000000ed1ce07221 */ /* 0x000fe20000000000 */
[----:B------:R-:W-:-:S03]  /*3d80*/  FFMA R51, R51, UR9, -R124 ;  /* 0x0000000933337c23 */ /* 0x000fc6000800087c */
[----:B------:R-:W-:Y:S01]  /*3d90*/  FADD R237, R29, R224 ;  /* 0x000000e01ded7221 */ /* 0x000fe20000000000 */
[----:B------:R-:W-:-:S03]  /*3da0*/  FMUL R234, R234, 1.4426950216293334961 ;  /* 0x3fb8aa3beaea7820 */ /* 0x000fc60000400000 */
[----:B------:R-:W-:Y:S01]  /*3db0*/  FADD R236, R30, R237 ;  /* 0x000000ed1eec7221 */ /* 0x000fe20000000000 */
[----:B------:R-:W-:-:S03]  /*3dc0*/  FMUL R224, R51, 1.4426950216293334961 ;  /* 0x3fb8aa3b33e07820 */ /* 0x000fc60000400000 */
[----:B------:R-:W-:Y:S01]  /*3dd0*/  FADD R51, R31, R236 ;  /* 0x000000ec1f337221 */ /* 0x000fe20000000000 */
[----:B------:R-:W1:Y:S03]  /*3de0*/  MUFU.EX2 R234, R234 ;  /* 0x000000ea00ea7308 */ /* 0x000e660000000800 */
[----:B------:R-:W-:Y:S01]  /*3df0*/  FADD R236, R32, R51 ;  /* 0x0000003320ec7221 */ /* 0x000fe20000000000 */
[----:B------:R-:W-:-:S03]  /*3e00*/  FFMA R52, R52, UR9, -R124 ;  /* 0x0000000934347c23 */ /* 0x000fc6000800087c */
[----:B------:R-:W-:Y:S01]  /*3e10*/  FADD R237, R33, R236 ;  /* 0x000000ec21ed7221 */ /* 0x000fe20000000000 */
[----:B---3--:R2:W-:Y:S01]  /*3e20*/  STS.U16 [R3+UR14+0x4400], R214 ;  /* 0x004400d603007988 */ /* 0x0085e2000800040e */
[----:B------:R-:W-:Y:S01]  /*3e30*/  FFMA R53, R53, UR9, -R124 ;  /* 0x0000000935357c23 */ /* 0x000fe2000800087c */
[----:B------:R-:W-:-:S03]  /*3e40*/  FMUL R51, R52, 1.4426950216293334961 ;  /* 0x3fb8aa3b34337820 */ /* 0x000fc60000400000 */
[----:B------:R-:W-:Y:S01]  /*3e50*/  FMUL R52, R53, 1.4426950216293334961 ;  /* 0x3fb8aa3b35347820 */ /* 0x000fe20000400000 */
[----:B--2---:R-:W-:-:S04]  /*3e60*/  FADD R214, R34, R237 ;  /* 0x000000ed22d67221 */ /* 0x004fc80000000000 */
[----:B------:R-:W-:-:S04]  /*3e70*/  FADD R53, R35, R214 ;  /* 0x000000d623357221 */ /* 0x000fc80000000000 */
[----:B-1----:R-:W-:Y:S01]  /*3e80*/  FADD R214, R234, R53 ;  /* 0x00000035ead67221 */ /* 0x002fe20000000000 */
[----:B------:R-:W-:-:S03]  /*3e90*/  FFMA R54, R54, UR9, -R124 ;  /* 0x0000000936367c23 */ /* 0x000fc6000800087c */
[----:B------:R-:W-:Y:S01]  /*3ea0*/  FADD R237, R37, R214 ;  /* 0x000000d625ed7221 */ /* 0x000fe20000000000 */
[----:B------:R-:W-:Y:S01]  /*3eb0*/  FFMA R55, R55, UR9, -R124 ;  /* 0x0000000937377c23 */ /* 0x000fe2000800087c */
[----:B------:R-:W-:Y:S02]  /*3ec0*/  FMUL R53, R54, 1.4426950216293334961 ;  /* 0x3fb8aa3b36357820 */ /* 0x000fe40000400000 */
[----:B------:R-:W-:Y:S01]  /*3ed0*/  FADD R214, R38, R237 ;  /* 0x000000ed26d67221 */ /* 0x000fe20000000000 */
[----:B------:R-:W-:-:S03]  /*3ee0*/  FMUL R54, R55, 1.4426950216293334961 ;  /* 0x3fb8aa3b37367820 */ /* 0x000fc60000400000 */
[----:B------:R-:W-:Y:S01]  /*3ef0*/  FADD R55, R39, R214 ;  /* 0x000000d627377221 */ /* 0x000fe20000000000 */
[----:B------:R-:W-:Y:S01]  /*3f00*/  FMUL R156, R156, 1.4426950216293334961 ;  /* 0x3fb8aa3b9c9c7820 */ /* 0x000fe20000400000 */
[--C-:B------:R-:W-:Y:S02]  /*3f10*/  FFMA R46, R46, UR9, -R124.reuse ;  /* 0x000000092e2e7c23 */ /* 0x100fe4000800087c */
[----:B------:R-:W-:Y:S01]  /*3f20*/  FADD R214, R40, R55 ;  /* 0x0000003728d67221 */ /* 0x000fe20000000000 */
[----:B------:R-:W-:Y:S01]  /*3f30*/  FFMA R56, R56, UR9, -R124 ;  /* 0x0000000938387c23 */ /* 0x000fe2000800087c */
[----:B------:R-:W-:Y:S02]  /*3f40*/  FMUL R46, R46, 1.4426950216293334961 ;  /* 0x3fb8aa3b2e2e7820 */ /* 0x000fe40000400000 */
[----:B------:R-:W-:Y:S01]  /*3f50*/  FADD R237, R41, R214 ;  /* 0x000000d629ed7221 */ /* 0x000fe20000000000 */
[----:B------:R-:W1:Y:S01]  /*3f60*/  MUFU.EX2 R156, R156 ;  /* 0x0000009c009c7308 */ /* 0x000e620000000800 */
[----:B------:R-:W-:Y:S01]  /*3f70*/  FFMA R57, R57, UR9, -R124 ;  /* 0x0000000939397c23 */ /* 0x000fe2000800087c */
[----:B----4-:R2:W-:Y:S01]  /*3f80*/  STS.U16 [R3+UR14+0x4800], R202 ;  /* 0x004800ca03007988 */ /* 0x0105e2000800040e */
[----:B------:R-:W-:-:S02]  /*3f90*/  FMUL R55, R56, 1.4426950216293334961 ;  /* 0x3fb8aa3b38377820 */ /* 0x000fc40000400000 */
[----:B------:R-:W-:-:S03]  /*3fa0*/  FMUL R56, R57, 1.4426950216293334961 ;  /* 0x3fb8aa3b39387820 */ /* 0x000fc60000400000 */
[----:B------:R-:W3:Y:S01]  /*3fb0*/  MUFU.EX2 R46, R46 ;  /* 0x0000002e002e7308 */ /* 0x000ee20000000800 */
[----:B--2---:R-:W-:Y:S01]  /*3fc0*/  FADD R202, R42, R237 ;  /* 0x000000ed2aca7221 */ /* 0x004fe20000000000 */
[----:B------:R-:W-:-:S03]  /*3fd0*/  FFMA R49, R49, UR9, -R124 ;  /* 0x0000000931317c23 */ /* 0x000fc6000800087c */
[----:B------:R-:W-:-:S03]  /*3fe0*/  FADD R57, R43, R202 ;  /* 0x000000ca2b397221 */ /* 0x000fc60000000000 */
[----:B------:R-:W2:Y:S01]  /*3ff0*/  MUFU.EX2 R235, R235 ;  /* 0x000000eb00eb7308 */ /* 0x000ea20000000800 */
[----:B-----5:R4:W-:Y:S01]  /*4000*/  STS.U16 [R3+UR14+0x5800], R4 ;  /* 0x0058000403007988 */ /* 0x0209e2000800040e */
[----:B------:R-:W-:Y:S01]  /*4010*/  FFMA R48, R50, UR9, -R124 ;  /* 0x0000000932307c23 */ /* 0x000fe2000800087c */
[----:B------:R-:W-:Y:S02]  /*4020*/  FMUL R49, R49, 1.4426950216293334961 ;  /* 0x3fb8aa3b31317820 */ /* 0x000fe40000400000 */
[----:B------:R-:W-:Y:S01]  /*4030*/  STS.U16 [R3+UR14+0x4c00], R222 ;  /* 0x004c00de03007988 */ /* 0x000fe2000800040e */
[----:B------:R-:W-:Y:S02]  /*4040*/  FMUL R48, R48, 1.4426950216293334961 ;  /* 0x3fb8aa3b30307820 */ /* 0x000fe40000400000 */
[----:B------:R-:W5:Y:S01]  /*4050*/  MUFU.EX2 R47, R47 ;  /* 0x0000002f002f7308 */ /* 0x000f620000000800 */
[----:B------:R-:W-:Y:S01]  /*4060*/  STS.U16 [R3+UR14+0x5000], R218 ;  /* 0x005000da03007988 */ /* 0x000fe2000800040e */
[----:B----4-:R-:W-:-:S03]  /*4070*/  FADD R4, R44, R57 ;  /* 0x000000392c047221 */ /* 0x010fc60000000000 */
[----:B------:R-:W-:Y:S04]  /*4080*/  STS.U16 [R3+UR14+0x5400], R220 ;  /* 0x005400dc03007988 */ /* 0x000fe8000800040e */
[----:B------:R-:W-:Y:S04]  /*4090*/  STS.U16 [R3+UR14+0x5c00], R230 ;  /* 0x005c00e603007988 */ /* 0x000fe8000800040e */
[----:B------:R4:W-:Y:S01]  /*40a0*/  STS.U16 [R216+UR14+0x4100], R219 ;  /* 0x004100dbd8007988 */ /* 0x0009e2000800040e */
[----:B------:R-:W0:Y:S01]  /*40b0*/  MUFU.EX2 R50, R49 ;  /* 0x0000003100327308 */ /* 0x000e220000000800 */
[----:B----4-:R-:W-:-:S07]  /*40c0*/  FADD R219, R45, R4 ;  /* 0x000000042ddb7221 */ /* 0x010fce0000000000 */
[----:B------:R-:W4:Y:S01]  /*40d0*/  MUFU.EX2 R48, R48 ;  /* 0x0000003000307308 */ /* 0x000f220000000800 */
[----:B-1----:R-:W-:-:S04]  /*40e0*/  FADD R219, R156, R219 ;  /* 0x000000db9cdb7221 */ /* 0x002fc80000000000 */
[----:B---3--:R-:W-:-:S03]  /*40f0*/  FADD R4, R46, R219 ;  /* 0x000000db2e047221 */ /* 0x008fc60000000000 */
[----:B------:R-:W1:Y:S01]  /*4100*/  MUFU.EX2 R49, R224 ;  /* 0x000000e000317308 */ /* 0x000e620000000800 */
[----:B--2---:R-:W-:Y:S01]  /*4110*/  FADD R4, R235, R4 ;  /* 0x00000004eb047221 */ /* 0x004fe20000000000 */
[----:B------:R5:W-:Y:S06]  /*4120*/  STS.U16 [R216+UR14+0x4900], R157 ;  /* 0x0049009dd8007988 */ /* 0x000bec000800040e */
[----:B------:R-:W2:Y:S01]  /*4130*/  MUFU.EX2 R51, R51 ;  /* 0x0000003300337308 */ /* 0x000ea20000000800 */
[----:B-----5:R-:W-:-:S07]  /*4140*/  FADD R157, R47, R4 ;  /* 0x000000042f9d7221 */ /* 0x020fce0000000000 */
[----:B------:R-:W3:Y:S01]  /*4150*/  MUFU.EX2 R52, R52 ;  /* 0x0000003400347308 */ /* 0x000ee20000000800 */
[----:B0-----:R-:W-:Y:S01]  /*4160*/  FADD R157, R50, R157 ;  /* 0x0000009d329d7221 */ /* 0x001fe20000000000 */
[----:B------:R-:W-:-:S03]  /*4170*/  FFMA R58, R58, UR9, -R124 ;  /* 0x000000093a3a7c23 */ /* 0x000fc6000800087c */
[----:B----4-:R-:W-:-:S03]  /*4180*/  FADD R4, R48, R157 ;  /* 0x0000009d30047221 */ /* 0x010fc60000000000 */
[----:B------:R-:W0:Y:S01]  /*4190*/  MUFU.EX2 R53, R53 ;  /* 0x0000003500357308 */ /* 0x000e220000000800 */
[----:B------:R-:W-:Y:S01]  /*41a0*/  FFMA R59, R59, UR9, -R124 ;  /* 0x000000093b3b7c23 */ /* 0x000fe2000800087c */
[----:B-1----:R-:W-:Y:S01]  /*41b0*/  FADD R4, R49, R4 ;  /* 0x0000000431047221 */ /* 0x002fe20000000000 */
[--C-:B------:R-:W-:Y:S01]  /*41c0*/  FFMA R60, R60, UR9, -R124.reuse ;  /* 0x000000093c3c7c23 */ /* 0x100fe2000800087c */
[--C-:B------:R-:W-:Y:S01]  /*41d0*/  FFMA R61, R61, UR9, -R124.reuse ;  /* 0x000000093d3d7c23 */ /* 0x100fe2000800087c */
[----:B------:R-:W-:Y:S03]  /*41e0*/  STS.U16 [R216+UR14+0x4500], R223 ;  /* 0x004500dfd8007988 */ /* 0x000fe6000800040e */
[----:B------:R-:W1:Y:S01]  /*41f0*/  MUFU.EX2 R54, R54 ;  /* 0x0000003600367308 */ /* 0x000e620000000800 */
[----:B------:R-:W-:Y:S01]  /*4200*/  STS.U16 [R216+UR14+0x4d00], R221 ;  /* 0x004d00ddd8007988 */ /* 0x000fe2000800040e */
[----:B------:R-:W-:Y:S01]  /*4210*/  FFMA R62, R62, UR9, -R124 ;  /* 0x000000093e3e7c23 */ /* 0x000fe2000800087c */
[----:B------:R-:W-:-:S02]  /*4220*/  FMUL R57, R58, 1.4426950216293334961 ;  /* 0x3fb8aa3b3a397820 */ /* 0x000fc40000400000 */
[----:B------:R-:W-:Y:S01]  /*4230*/  STS.U16 [R216+UR14+0x5100], R215 ;  /* 0x005100d7d8007988 */ /* 0x000fe2000800040e */
[----:B------:R-:W-:Y:S02]  /*4240*/  FMUL R58, R59, 1.4426950216293334961 ;  /* 0x3fb8aa3b3b3a7820 */ /* 0x000fe40000400000 */
[----:B------:R-:W4:Y:S01]  /*4250*/  MUFU.EX2 R55, R55 ;  /* 0x0000003700377308 */ /* 0x000f220000000800 */
[----:B------:R-:W-:Y:S01]  /*4260*/  STS.U16 [R216+UR14+0x5500], R217 ;  /* 0x005500d9d8007988 */ /* 0x000fe2000800040e */
[----:B------:R-:W-:-:S03]  /*4270*/  FMUL R59, R60, 1.4426950216293334961 ;  /* 0x3fb8aa3b3c3b7820 */ /* 0x000fc60000400000 */
[----:B------:R-:W-:Y:S04]  /*4280*/  STS.U16 [R216+UR14+0x5900], R227 ;  /* 0x005900e3d8007988 */ /* 0x000fe8000800040e */
[----:B------:R-:W-:Y:S01]  /*4290*/  STS.U16 [R216+UR14+0x5d00], R233 ;  /* 0x005d00e9d8007988 */ /* 0x000fe2000800040e */
[----:B------:R-:W-:-:S03]  /*42a0*/  FMUL R60, R61, 1.4426950216293334961 ;  /* 0x3fb8aa3b3d3c7820 */ /* 0x000fc60000400000 */
[----:B------:R2:W-:Y:S01]  /*42b0*/  STS.U16 [R212+UR14+0x4a00], R155 ;  /* 0x004a009bd4007988 */ /* 0x0005e2000800040e */
[----:B------:R-:W5:Y:S01]  /*42c0*/  MUFU.EX2 R56, R56 ;  /* 0x0000003800387308 */ /* 0x000f620000000800 */
[----:B------:R-:W-:Y:S01]  /*42d0*/  FMUL R61, R62, 1.4426950216293334961 ;  /* 0x3fb8aa3b3e3d7820 */ /* 0x000fe20000400000 */
[----:B--2---:R-:W-:-:S06]  /*42e0*/  FADD R155, R51, R4 ;  /* 0x00000004339b7221 */ /* 0x004fcc0000000000 */
[----:B------:R-:W2:Y:S01]  /*42f0*/  MUFU.EX2 R57, R57 ;  /* 0x0000003900397308 */ /* 0x000ea20000000800 */
[----:B---3--:R-:W-:Y:S01]  /*4300*/  FADD R62, R52, R155 ;  /* 0x0000009b343e7221 */ /* 0x008fe20000000000 */
[----:B------:R-:W-:-:S03]  /*4310*/  F2FP.BF16.F32.PACK_AB R4, R6, R5 ;  /* 0x000000050604723e */ /* 0x000fc600000010ff */
[----:B0-----:R-:W-:-:S03]  /*4320*/  FADD R155, R53, R62 ;  /* 0x0000003e359b7221 */ /* 0x001fc60000000000 */
[----:B------:R-:W0:Y:S01]  /*4330*/  MUFU.EX2 R58, R58 ;  /* 0x0000003a003a7308 */ /* 0x000e220000000800 */
[----:B------:R-:W-:Y:S01]  /*4340*/  F2FP.BF16.F32.PACK_AB R6, R10, R9 ;  /* 0x000000090a06723e */ /* 0x000fe200000010ff */
[----:B-1----:R-:W-:Y:S01]  /*4350*/  FADD R10, R54, R155 ;  /* 0x0000009b360a7221 */ /* 0x002fe20000000000 */
[----:B------:R-:W-:Y:S02]  /*4360*/  F2FP.BF16.F32.PACK_AB R5, R8, R7 ;  /* 0x000000070805723e */ /* 0x000fe400000010ff */
[----:B------:R-:W-:Y:S01]  /*4370*/  F2FP.BF16.F32.PACK_AB R8, R14, R13 ;  /* 0x0000000d0e08723e */ /* 0x000fe200000010ff */
[----:B----4-:R-:W-:Y:S02]  /*4380*/  FADD R13, R55, R10 ;  /* 0x0000000a370d7221 */ /* 0x010fe40000000000 */
[----:B------:R-:W1:Y:S01]  /*4390*/  MUFU.EX2 R59, R59 ;  /* 0x0000003b003b7308 */ /* 0x000e620000000800 */
[--C-:B------:R-:W-:Y:S01]  /*43a0*/  FFMA R63, R63, UR9, -R124.reuse ;  /* 0x000000093f3f7c23 */ /* 0x100fe2000800087c */
[----:B------:R-:W-:Y:S01]  /*43b0*/  FFMA R64, R64, UR9, -R124 ;  /* 0x0000000940407c23 */ /* 0x000fe2000800087c */
[----:B-----5:R-:W-:Y:S01]  /*43c0*/  FADD R14, R56, R13 ;  /* 0x0000000d380e7221 */ /* 0x020fe20000000000 */
[----:B------:R-:W-:-:S04]  /*43d0*/  F2FP.BF16.F32.PACK_AB R10, R18, R17 ;  /* 0x00000011120a723e */ /* 0x000fc800000010ff */
[----:B------:R-:W3:Y:S01]  /*43e0*/  MUFU.EX2 R60, R60 ;  /* 0x0000003c003c7308 */ /* 0x000ee20000000800 */
[----:B------:R-:W-:Y:S01]  /*43f0*/  FMUL R63, R63, 1.4426950216293334961 ;  /* 0x3fb8aa3b3f3f7820 */ /* 0x000fe20000400000 */
[----:B--2---:R-:W-:Y:S01]  /*4400*/  FADD R17, R57, R14 ;  /* 0x0000000e39117221 */ /* 0x004fe20000000000 */
[----:B------:R-:W-:Y:S01]  /*4410*/  FFMA R65, R65, UR9, -R124 ;  /* 0x0000000941417c23 */ /* 0x000fe2000800087c */
[----:B------:R-:W-:-:S04]  /*4420*/  FMUL R64, R64, 1.4426950216293334961 ;  /* 0x3fb8aa3b40407820 */ /* 0x000fc80000400000 */
[----:B------:R-:W2:Y:S01]  /*4430*/  MUFU.EX2 R61, R61 ;  /* 0x0000003d003d7308 */ /* 0x000ea20000000800 */
[----:B0-----:R-:W-:Y:S01]  /*4440*/  FADD R18, R58, R17 ;  /* 0x000000113a127221 */ /* 0x001fe20000000000 */
[----:B------:R-:W-:Y:S01]  /*4450*/  FMUL R65, R65, 1.4426950216293334961 ;  /* 0x3fb8aa3b41417820 */ /* 0x000fe20000400000 */
[----:B------:R-:W-:Y:S01]  /*4460*/  F2FP.BF16.F32.PACK_AB R7, R12, R11 ;  /* 0x0000000b0c07723e */ /* 0x000fe200000010ff */
[----:B------:R-:W-:-:S04]  /*4470*/  FFMA R66, R66, UR9, -R124 ;  /* 0x0000000942427c23 */ /* 0x000fc8000800087c */
[----:B------:R-:W0:Y:S01]  /*4480*/  MUFU.EX2 R62, R63 ;  /* 0x0000003f003e7308 */ /* 0x000e220000000800 */
[----:B------:R-:W-:Y:S01]  /*4490*/  F2FP.BF16.F32.PACK_AB R12, R22, R21 ;  /* 0x00000015160c723e */ /* 0x000fe200000010ff */
[----:B-1----:R-:W-:Y:S01]  /*44a0*/  FADD R21, R59, R18 ;  /* 0x000000123b157221 */ /* 0x002fe20000000000 */
[----:B------:R-:W-:Y:S01]  /*44b0*/  FFMA R67, R67, UR9, -R124 ;  /* 0x0000000943437c23 */ /* 0x000fe2000800087c */
[----:B------:R-:W-:-:S04]  /*44c0*/  FMUL R66, R66, 1.4426950216293334961 ;  /* 0x3fb8aa3b42427820 */ /* 0x000fc80000400000 */
[----:B------:R-:W1:Y:S01]  /*44d0*/  MUFU.EX2 R64, R64 ;  /* 0x0000004000407308 */ /* 0x000e620000000800 */
[----:B---3--:R-:W-:Y:S01]  /*44e0*/  FADD R22, R60, R21 ;  /* 0x000000153c167221 */ /* 0x008fe20000000000 */
[----:B------:R-:W-:Y:S01]  /*44f0*/  F2FP.BF16.F32.PACK_AB R11, R20, R19 ;  /* 0x00000013140b723e */ /* 0x000fe200000010ff */
[----:B------:R-:W-:Y:S01]  /*4500*/  FMUL R67, R67, 1.4426950216293334961 ;  /* 0x3fb8aa3b43437820 */ /* 0x000fe20000400000 */
[----:B------:R-:W-:-:S04]  /*4510*/  F2FP.BF16.F32.PACK_AB R19, R234, R35 ;  /* 0x00000023ea13723e */ /* 0x000fc800000010ff */
[----:B------:R-:W3:Y:S01]  /*4520*/  MUFU.EX2 R65, R65 ;  /* 0x0000004100417308 */ /* 0x000ee20000000800 */
[----:B------:R-:W-:Y:S01]  /*4530*/  F2FP.BF16.F32.PACK_AB R14, R26, R25 ;  /* 0x000000191a0e723e */ /* 0x000fe200000010ff */
[----:B--2---:R-:W-:Y:S01]  /*4540*/  FADD R25, R61, R22 ;  /* 0x000000163d197221 */ /* 0x004fe20000000000 */
[----:B------:R-:W-:Y:S02]  /*4550*/  F2FP.BF16.F32.PACK_AB R9, R16, R15 ;  /* 0x0000000f1009723e */ /* 0x000fe400000010ff */
[----:B------:R-:W-:-:S03]  /*4560*/  F2FP.BF16.F32.PACK_AB R20, R38, R37 ;  /* 0x000000252614723e */ /* 0x000fc600000010ff */
[----:B------:R-:W2:Y:S01]  /*4570*/  MUFU.EX2 R35, R66 ;  /* 0x0000004200237308 */ /* 0x000ea20000000800 */
[----:B------:R-:W-:Y:S01]  /*4580*/  F2FP.BF16.F32.PACK_AB R15, R28, R27 ;  /* 0x0000001b1c0f723e */ /* 0x000fe200000010ff */
[----:B0-----:R-:W-:Y:S01]  /*4590*/  FADD R27, R62, R25 ;  /* 0x000000193e1b7221 */ /* 0x001fe20000000000 */
[----:B------:R-:W-:-:S05]  /*45a0*/  F2FP.BF16.F32.PACK_AB R16, R30, R29 ;  /* 0x0000001d1e10723e */ /* 0x000fca00000010ff */
[----:B------:R-:W0:Y:S01]  /*45b0*/  MUFU.EX2 R38, R67 ;  /* 0x0000004300267308 */ /* 0x000e220000000800 */
[----:B-1----:R-:W-:Y:S01]  /*45c0*/  FADD R30, R64, R27 ;  /* 0x0000001b401e7221 */ /* 0x002fe20000000000 */
[----:B------:R-:W-:-:S03]  /*45d0*/  F2FP.BF16.F32.PACK_AB R17, R32, R31 ;  /* 0x0000001f2011723e */ /* 0x000fc600000010ff */
[----:B---3--:R-:W-:Y:S01]  /*45e0*/  FADD R32, R65, R30 ;  /* 0x0000001e41207221 */ /* 0x008fe20000000000 */
[----:B------:R-:W-:Y:S01]  /*45f0*/  F2FP.BF16.F32.PACK_AB R18, R34, R33 ;  /* 0x000000212212723e */ /* 0x000fe200000010ff */
[----:B------:R-:W-:Y:S02]  /*4600*/  UIADD3 UR20, UPT, UPT, UR15, 0xc0, URZ ;  /* 0x000000c00f147890 */ /* 0x000fe4000fffe0ff */
[----:B--2---:R-:W-:Y:S02]  /*4610*/  FADD R33, R35, R32 ;  /* 0x0000002023217221 */ /* 0x004fe40000000000 */
[----:B------:R-:W-:Y:S01]  /*4620*/  UIADD3 UR22, UPT, UPT, UR12, UR20, URZ ;  /* 0x000000140c167290 */ /* 0x000fe2000fffe0ff */
[----:B------:R1:W-:Y:S01]  /*4630*/  STS.U16 [R212+UR14+0x4200], R209 ;  /* 0x004200d1d4007988 */ /* 0x0003e2000800040e */
[----:B0-----:R-:W-:-:S03]  /*4640*/  FADD R37, R38, R33 ;  /* 0x0000002126257221 */ /* 0x001fc60000000000 */
[----:B------:R1:W-:Y:S01]  /*4650*/  STS.U16 [R212+UR14+0x4600], R213 ;  /* 0x004600d5d4007988 */ /* 0x0003e2000800040e */
[----:B------:R-:W-:Y:S01]  /*4660*/  F2FP.BF16.F32.PACK_AB R35, R38, R35 ;  /* 0x000000232623723e */ /* 0x000fe200000010ff */
[----:B------:R-:W-:Y:S02]  /*4670*/  UIADD3 UR21, UPT, UPT, UR21, -0x80, URZ ;  /* 0xffffff8015157890 */ /* 0x000fe4000fffe0ff */
[----:B------:R1:W-:Y:S01]  /*4680*/  STS.U16 [R212+UR14+0x4e00], R211 ;  /* 0x004e00d3d4007988 */ /* 0x0003e2000800040e */
[----:B------:R-:W-:-:S03]  /*4690*/  ULEA UR22, UR13, UR22, 0x12 ;  /* 0x000000160d167291 */ /* 0x000fc6000f8e90ff */
[----:B------:R1:W-:Y:S01]  /*46a0*/  STS.U16 [R212+UR14+0x5200], R207 ;  /* 0x005200cfd4007988 */ /* 0x0003e2000800040e */
[----:B------:R-:W-:-:S03]  /*46b0*/  F2FP.BF16.F32.PACK_AB R13, R24, R23 ;  /* 0x00000017180d723e */ /* 0x000fc600000010ff */
[----:B------:R1:W-:Y:S04]  /*46c0*/  STS.U16 [R212+UR14+0x5600], R229 ;  /* 0x005600e5d4007988 */ /* 0x0003e8000800040e */
[----:B------:R1:W-:Y:S04]  /*46d0*/  STS.U16 [R212+UR14+0x5a00], R225 ;  /* 0x005a00e1d4007988 */ /* 0x0003e8000800040e */
[----:B------:R1:W-:Y:S01]  /*46e0*/  STS.U16 [R212+UR14+0x5e00], R231 ;  /* 0x005e00e7d4007988 */ /* 0x0003e2000800040e */
[----:B------:R-:W-:-:S03]  /*46f0*/  F2FP.BF16.F32.PACK_AB R21, R40, R39 ;  /* 0x000000272815723e */ /* 0x000fc600000010ff */
        /* <DEDUP_REMOVED lines=16> */
[----:B------:R1:W0:Y:S01]  /*4800*/  SHFL.BFLY PT, R38, R37, 0x10, 0x1f ;  /* 0x0e001f0025267f89 */ /* 0x00022200000e0000 */
[----:B------:R-:W-:Y:S02]  /*4810*/  F2FP.BF16.F32.PACK_AB R30, R56, R55 ;  /* 0x00000037381e723e */ /* 0x000fe400000010ff */
[----:B------:R-:W-:Y:S02]  /*4820*/  F2FP.BF16.F32.PACK_AB R31, R58, R57 ;  /* 0x000000393a1f723e */ /* 0x000fe400000010ff */
[----:B------:R-:W-:Y:S02]  /*4830*/  F2FP.BF16.F32.PACK_AB R32, R60, R59 ;  /* 0x0000003b3c20723e */ /* 0x000fe400000010ff */
[----:B------:R-:W-:Y:S02]  /*4840*/  F2FP.BF16.F32.PACK_AB R33, R62, R61 ;  /* 0x0000003d3e21723e */ /* 0x000fe400000010ff */
[----:B------:R-:W-:Y:S01]  /*4850*/  F2FP.BF16.F32.PACK_AB R34, R65, R64 ;  /* 0x000000404122723e */ /* 0x000fe200000010ff */
[----:B-1----:R-:W-:Y:S06]  /*4860*/  @!P2 BRA `(.L_x_9) ;  /* 0x000000000008a947 */ /* 0x002fec0003800000 */
[----:B------:R1:W-:Y:S01]  /*4870*/  STTM.16dp32bit_t0_t15.x32 tmem[UR22], R4 ;  /* 0x00000004000079ed */ /* 0x0003e20008a80016 */
[----:B------:R1:W-:Y:S02]  /*4880*/  STTM.16dp32bit_t16_t31.x32 tmem[UR22+0x20], R4 ;  /* 0x00002004000079ed */ /* 0x0003e40008aa0016 */
.L_x_9:
[----:B------:R-:W2:Y:S02]  /*4890*/  FENCE.VIEW.ASYNC.T ;  /* 0x00000000000073c6 */ /* 0x000ea40000000200 */
[----:B--2---:R-:W-:Y:S06]  /*48a0*/  BAR.SYNC.DEFER_BLOCKING 0x0 ;  /* 0x0000000000007b1d */ /* 0x004fec0000010000 */
[----:B-1----:R-:W1:Y:S01]  /*48b0*/  LDTM.x32 R4, tmem[UR16] ;  /* 0x00000010000479ee */ /* 0x002e6200082c0000 */
[----:B------:R-:W-:Y:S01]  /*48c0*/  NOP ;  /* 0x0000000000007918 */ /* 0x000fe20000000000 */
[----:B------:R-:W-:Y:S05]  /*48d0*/  @!P2 BRA `(.L_x_10) ;  /* 0x000000000084a947 */ /* 0x000fea0003800000 */
[C---:B-1----:R-:W-:Y:S01]  /*48e0*/  FMUL R4, R36.reuse, R4 ;  /* 0x0000000424047220 */ /* 0x042fe20000400000 */
[C---:B------:R-:W-:Y:S01]  /*48f0*/  FMUL R5, R36.reuse, R5 ;  /* 0x0000000524057220 */ /* 0x040fe20000400000 */
        /* <DEDUP_REMOVED lines=29> */
[----:B------:R-:W-:-:S04]  /*4ad0*/  FMUL R35, R36, R35 ;  /* 0x0000002324237220 */ /* 0x000fc80000400000 */
[----:B------:R2:W-:Y:S03]  /*4ae0*/  STTM.x32 tmem[UR16], R4 ;  /* 0x00000004000079ed */ /* 0x0005e600082c0010 */
.L_x_10:
[----:B-1----:R-:W1:Y:S02]  /*4af0*/  FENCE.VIEW.ASYNC.T ;  /* 0x00000000000073c6 */ /* 0x002e640000000200 */
[----:B-1----:R-:W-:Y:S01]  /*4b00*/  BAR.SYNC.DEFER_BLOCKING 0x0 ;  /* 0x0000000000007b1d */ /* 0x002fe20000010000 */
[----:B0-----:R-:W-:Y:S01]  /*4b10*/  FADD R37, R37, R38 ;  /* 0x0000002625257221 */ /* 0x001fe20000000000 */
[----:B------:R-:W-:-:S03]  /*4b20*/  UISETP.GE.AND UP1, UPT, UR21, 0x1, UPT ;  /* 0x000000011500788c */ /* 0x000fc6000bf26270 */
[----:B------:R-:W-:Y:S01]  /*4b30*/  FADD R37, R154, R37 ;  /* 0x000000259a257221 */ /* 0x000fe20000000000 */
[----:B------:R0:W-:Y:S06]  /*4b40*/  MEMBAR.ALL.CTA ;  /* 0x0000000000007992 */ /* 0x0001ec0000008000 */
[----:B0-----:R-:W0:Y:S02]  /*4b50*/  FENCE.VIEW.ASYNC.S ;  /* 0x00000000000073c6 */ /* 0x001e240000000000 */
[----:B0-----:R-:W-:Y:S06]  /*4b60*/  BAR.SYNC.DEFER_BLOCKING 0x0 ;  /* 0x0000000000007b1d */ /* 0x001fec0000010000 */
[----:B------:R-:W-:Y:S05]  /*4b70*/  @!P3 BRA `(.L_x_11) ;  /* 0x0000000000ccb947 */ /* 0x000fea0003800000 */
[----:B------:R-:W-:Y:S01]  /*4b80*/  UIADD3 UR5, UPT, UPT, UR14, 0x4000, URZ ;  /* 0x000040000e057890 */ /* 0x000fe2000fffe0ff */
[----:B------:R-:W-:Y:S01]  /*4b90*/  UMOV UR4, URZ ;  /* 0x000000ff00047c82 */ /* 0x000fe20008000000 */
[----:B------:R-:W-:Y:S02]  /*4ba0*/  UIADD3 UR25, UPT, UPT, UR15, 0xc8, URZ ;  /* 0x000000c80f197890 */ /* 0x000fe4000fffe0ff */
[----:B------:R-:W-:Y:S02]  /*4bb0*/  USHF.R.U32.HI UR5, URZ, 0x4, UR5 ;  /* 0x00000004ff057899 */ /* 0x000fe40008011605 */
[----:B------:R-:W-:Y:S02]  /*4bc0*/  UIADD3 UR52, UPT, UPT, UR15, 0xd0, URZ ;  /* 0x000000d00f347890 */ /* 0x000fe4000fffe0ff */
[----:B------:R-:W-:Y:S02]  /*4bd0*/  USGXT.U32 UR10, UR5, 0xe ;  /* 0x0000000e050a789a */ /* 0x000fe40008000000 */
[----:B------:R-:W-:-:S02]  /*4be0*/  UIADD3 UR53, UPT, UPT, UR15, 0xd8, URZ ;  /* 0x000000d80f357890 */ /* 0x000fc4000fffe0ff */
[----:B------:R-:W-:Y:S02]  /*4bf0*/  UIADD3 UR38, UP2, UPT, UR10, 0x2, URZ ;  /* 0x000000020a267890 */ /* 0x000fe4000ff5e0ff */
[----:B------:R-:W-:Y:S02]  /*4c00*/  UIADD3 UR54, UPT, UPT, UR15, 0xe0, URZ ;  /* 0x000000e00f367890 */ /* 0x000fe4000fffe0ff */
[----:B------:R-:W-:Y:S02]  /*4c10*/  UIADD3.X UR39, UPT, UPT, UR4, 0x40004040, URZ, UP2, !UPT ;  /* 0x4000404004277890 */ /* 0x000fe400097fe4ff */
[----:B------:R-:W-:Y:S02]  /*4c20*/  UIADD3 UR42, UP2, UPT, UR38, 0x2, URZ ;  /* 0x00000002262a7890 */ /* 0x000fe4000ff5e0ff */
[----:B------:R-:W-:Y:S02]  /*4c30*/  UIADD3 UR44, UP3, UPT, UR38, 0x4, URZ ;  /* 0x00000004262c7890 */ /* 0x000fe4000ff7e0ff */
[----:B------:R-:W-:-:S02]  /*4c40*/  UIADD3.X UR43, UPT, UPT, UR39, URZ, URZ, UP2, !UPT ;  /* 0x000000ff272b7290 */ /* 0x000fc400097fe4ff */
[----:B------:R-:W-:Y:S01]  /*4c50*/  UIADD3.X UR45, UPT, UPT, UR39, URZ, URZ, UP3, !UPT ;  /* 0x000000ff272d7290 */ /* 0x000fe20009ffe4ff */
[----:B------:R-:W-:Y:S01]  /*4c60*/  UMOV UR4, UR17 ;  /* 0x0000001100047c82 */ /* 0x000fe20008000000 */
[----:B------:R-:W-:Y:S01]  /*4c70*/  UMOV UR5, URZ ;  /* 0x000000ff00057c82 */ /* 0x000fe20008000000 */
[----:B------:R-:W-:Y:S02]  /*4c80*/  UIADD3.64 UR46, UPT, UPT, UR38, 0x1fe, URZ ;  /* 0x000001fe262e7897 */ /* 0x000fe4000fffe0ff */
[----:B------:R-:W-:Y:S02]  /*4c90*/  UIADD3 UR55, UPT, UPT, UR15, 0xe8, URZ ;  /* 0x000000e80f377890 */ /* 0x000fe4000fffe0ff */
[----:B------:R-:W-:Y:S02]  /*4ca0*/  UIADD3.64 UR48, UPT, UPT, UR38, 0x200, URZ ;  /* 0x0000020026307897 */ /* 0x000fe4000fffe0ff */
[----:B------:R-:W-:Y:S01]  /*4cb0*/  UIADD3 UR56, UPT, UPT, UR15, 0xf0, URZ ;  /* 0x000000f00f387890 */ /* 0x000fe2000fffe0ff */
[----:B------:R-:W-:Y:S01]  /*4cc0*/  UMOV UR58, UR4 ;  /* 0x00000004003a7c82 */ /* 0x000fe20008000000 */
[----:B------:R-:W-:Y:S01]  /*4cd0*/  UIADD3.64 UR50, UPT, UPT, UR38, 0x202, URZ ;  /* 0x0000020226327897 */ /* 0x000fe2000fffe0ff */
[----:B------:R-:W-:Y:S01]  /*4ce0*/  UMOV UR8, 0x0 ;  /* 0x0000000000087882 */ /* 0x000fe20000000000 */
[----:B------:R-:W-:Y:S01]  /*4cf0*/  UMOV UR9, 0x8100490 ;  /* 0x0810049000097882 */ /* 0x000fe20000000000 */
[----:B------:R-:W-:Y:S01]  /*4d00*/  UIADD3 UR57, UPT, UPT, UR15, 0xf8, URZ ;  /* 0x000000f80f397890 */ /* 0x000fe2000fffe0ff */
[----:B------:R-:W-:Y:S01]  /*4d10*/  UMOV UR11, 0x40004040 ;  /* 0x40004040000b7882 */ /* 0x000fe20000000000 */
[----:B------:R-:W-:Y:S01]  /*4d20*/  UIADD3.64 UR4, UPT, UPT, UR38, 0x204, URZ ;  /* 0x0000020426047897 */ /* 0x000fe2000fffe0ff */
[----:B------:R0:W-:Y:S01]  /*4d30*/  UTCHMMA tmem[UR20], gdesc[UR10], tmem[UR15], tmem[UR8], idesc[UR9], UPT ;  /* 0x00ff080a140079ea */ /* 0x0001e2000b80000f */
[----:B------:R-:W-:Y:S01]  /*4d40*/  UMOV UR12, 0x0 ;  /* 0x00000000000c7882 */ /* 0x000fe20000000000 */
[----:B------:R-:W-:Y:S01]  /*4d50*/  UMOV UR13, 0x8100490 ;  /* 0x08100490000d7882 */ /* 0x000fe20000000000 */
[----:B------:R-:W-:Y:S01]  /*4d60*/  UMOV UR28, 0x0 ;  /* 0x00000000001c7882 */ /* 0x000fe20000000000 */
[----:B------:R-:W-:Y:S01]  /*4d70*/  UMOV UR29, 0x8100490 ;  /* 0x08100490001d7882 */ /* 0x000fe20000000000 */
[----:B------:R-:W-:Y:S01]  /*4d80*/  UMOV UR30, 0x0 ;  /* 0x00000000001e7882 */ /* 0x000fe20000000000 */
[----:B------:R-:W-:Y:S01]  /*4d90*/  UMOV UR31, 0x8100490 ;  /* 0x08100490001f7882 */ /* 0x000fe20000000000 */
[----:B------:R0:W-:Y:S01]  /*4da0*/  UTCHMMA tmem[UR25], gdesc[UR38], tmem[UR15], tmem[UR12], idesc[UR13], UPT ;  /* 0x00ff0c26190079ea */ /* 0x0001e2000b80000f */
        /* <DEDUP_REMOVED lines=12> */
[----:B------:R0:W-:Y:S01]  /*4e70*/  UTCHMMA tmem[UR56], gdesc[UR50], tmem[UR15], tmem[UR36], idesc[UR37], UPT ;  /* 0x00ff2432380079ea */ /* 0x0001e2000b80000f */
[----:B------:R0:W-:Y:S01]  /*4e80*/  UTCHMMA tmem[UR57], gdesc[UR4], tmem[UR15], tmem[UR40], idesc[UR41], UPT ;  /* 0x00ff2804390079ea */ /* 0x0001e2000b80000f */
[----:B------:R0:W-:Y:S01]  /*4e90*/  UTCBAR [UR58], URZ ;  /* 0x000000ff3a0073e9 */ /* 0x0001e200080000ff */
[----:B------:R-:W-:Y:S01]  /*4ea0*/  NOP ;  /* 0x0000000000007918 */ /* 0x000fe20000000000 */
.L_x_11:
[----:B------:R-:W-:Y:S01]  /*4eb0*/  FSEL R124, R124, -INF , P2 ;  /* 0xff8000007c7c7808 */ /* 0x000fe20001000000 */
[----:B------:R-:W-:Y:S01]  /*4ec0*/  UMOV UR68, URZ ;  /* 0x000000ff00447c82 */ /* 0x000fe20008000000 */
[----:B------:R-:W-:Y:S01]  /*4ed0*/  FSEL R154, R37, 1, P2 ;  /* 0x3f800000259a7808 */ /* 0x000fe20001000000 */
[----:B------:R-:W-:Y:S06]  /*4ee0*/  BRA.U !UP1, `(.L_x_12) ;  /* 0x0000003109547547 */ /* 0x000fec000b800000 */
[----:B0-----:R-:W-:Y:S01]  /*4ef0*/  USHF.R.U32.HI UR25, URZ, 0x4, UR6 ;  /* 0x00000004ff197899 */ /* 0x001fe20008011606 */
[----:B------:R-:W-:Y:S01]  /*4f00*/  SHF.L.U32 R125, R125, 0x7, RZ ;  /* 0x000000077d7d7819 */ /* 0x000fe200000006ff */
[----:B------:R-:W-:Y:S01]  /*4f10*/  UIADD3 UR8, UPT, UPT, UR14, 0xc000, URZ ;  /* 0x0000c0000e087890 */ /* 0x000fe2000fffe0ff */
[----:B------:R-:W-:Y:S01]  /*4f20*/  HFMA2 R204, -RZ, RZ, 0, 0 ;  /* 0x00000000ffcc7431 */ /* 0x000fe200000001ff */
[----:B------:R-:W-:Y:S01]  /*4f30*/  USHF.R.U32.HI UR28, URZ, 0x4, UR14 ;  /* 0x00000004ff1c7899 */ /* 0x000fe2000801160e */
[----:B------:R-:W-:Y:S01]  /*4f40*/  MOV R207, R124 ;  /* 0x0000007c00cf7202 */ /* 0x000fe20000000f00 */
[----:B------:R-:W-:Y:S01]  /*4f50*/  USGXT.U32 UR25, UR25, 0xe ;  /* 0x0000000e1919789a */ /* 0x000fe20008000000 */
[----:B------:R-:W-:Y:S01]  /*4f60*/  MOV R155, R125 ;  /* 0x0000007d009b7202 */ /* 0x000fe20000000f00 */
[----:B------:R-:W-:Y:S02]  /*4f70*/  USHF.R.U32.HI UR8, URZ, 0x4, UR8 ;  /* 0x00000004ff087899 */ /* 0x000fe40008011608 */
[----:B------:R-:W-:-:S02]  /*4f80*/  USGXT.U32 UR28, UR28, 0xe ;  /* 0x0000000e1c1c789a */ /* 0x000fc40008000000 */
[----:B------:R-:W-:Y:S02]  /*4f90*/  UIADD3 UR30, UP2, UPT, UR25, 0x2, URZ ;  /* 0x00000002191e7890 */ /* 0x000fe4000ff5e0ff */
[----:B------:R-:W-:Y:S01]  /*4fa0*/  USGXT.U32 UR62, UR8, 0xe ;  /* 0x0000000e083e789a */ /* 0x000fe20008000000 */
[----:B------:R-:W-:Y:S01]  /*4fb0*/  UMOV UR4, URZ ;  /* 0x000000ff00047c82 */ /* 0x000fe20008000000 */
[----:B------:R-:W-:Y:S02]  /*4fc0*/  ULOP3.LUT UR66, UR28, 0x2000000, URZ, 0xfc, !UPT ;  /* 0x020000001c427892 */ /* 0x000fe4000f8efcff */
[----:B------:R-:W-:Y:S02]  /*4fd0*/  USHF.L.U32 UR23, UR23, 0x7, URZ ;  /* 0x0000000717177899 */ /* 0x000fe400080006ff */
[----:B------:R-:W-:Y:S02]  /*4fe0*/  UIADD3 UR28, UP3, UPT, UR28, 0x2000080, URZ ;  /* 0x020000801c1c7890 */ /* 0x000fe4000ff7e0ff */
[----:B------:R-:W-:-:S02]  /*4ff0*/  UIADD3.X UR31, UPT, UPT, UR4, 0x40004040, URZ, UP2, !UPT ;  /* 0x40004040041f7890 */ /* 0x000fc400097fe4ff */
[----:B------:R-:W-:Y:S01]  /*5000*/  UIADD3 UR34, UP2, UPT, UR62, 0x2, URZ ;  /* 0x000000023e227890 */ /* 0x000fe2000ff5e0ff */
[----:B------:R-:W-:Y:S01]  /*5010*/  MOV R157, UR23 ;  /* 0x00000017009d7c02 */ /* 0x000fe20008000f00 */
[----:B------:R-:W-:Y:S01]  /*5020*/  UMOV UR6, URZ ;  /* 0x000000ff00067c82 */ /* 0x000fe20008000000 */
[----:B------:R-:W-:Y:S01]  /*5030*/  UMOV UR5, URZ ;  /* 0x000000ff00057c82 */ /* 0x000fe20008000000 */
[----:B------:R-:W-:Y:S02]  /*5040*/  UIADD3.X UR29, UPT, UPT, UR6, 0x40004040, URZ, UP3, !UPT ;  /* 0x40004040061d7890 */ /* 0x000fe40009ffe4ff */
[----:B------:R-:W-:Y:S02]  /*5050*/  UIADD3 UR32, UP3, UPT, UR28, 0x80, URZ ;  /* 0x000000801c207890 */ /* 0x000fe4000ff7e0ff */
[----:B------:R-:W-:Y:S02]  /*5060*/  UIADD3 UR36, UP4, UPT, UR28, 0x100, URZ ;  /* 0x000001001c247890 */ /* 0x000fe4000ff9e0ff */
[----:B------:R-:W-:-:S02]  /*5070*/  UIADD3.X UR35, UPT, UPT, UR5, 0x40004040, URZ, UP2, !UPT ;  /* 0x4000404005237890 */ /* 0x000fc400097fe4ff */
[----:B------:R-:W-:Y:S01]  /*5080*/  UISETP.NE.U32.AND UP1, UPT, UR24, URZ, UPT ;  /* 0x000000ff1800728c */ /* 0x000fe2000bf25070 */
[----:B------:R-:W0:Y:S01]  /*5090*/  LDCU UR24, c[0x0][0x3a8] ;  /* 0x00007500ff1877ac */ /* 0x000e220008000800 */
[----:B------:R-:W-:Y:S02]  /*50a0*/  UIADD3.X UR33, UPT, UPT, UR29, URZ, URZ, UP3, !UPT ;  /* 0x000000ff1d217290 */ /* 0x000fe40009ffe4ff */
[----:B------:R-:W-:Y:S02]  /*50b0*/  UIADD3.X UR37, UPT, UPT, UR29, URZ, URZ, UP4, !UPT ;  /* 0x000000ff1d257290 */ /* 0x000fe4000a7fe4ff */
[----:B------:R-:W-:Y:S02]  /*50c0*/  UIADD3.64 UR38, UPT, UPT, UR30, 0x2, URZ ;  /* 0x000000021e267897 */ /* 0x000fe4000fffe0ff */
[----:B------:R-:W-:Y:S02]  /*50d0*/  UIADD3.64 UR40, UPT, UPT, UR30, 0x4, URZ ;  /* 0x000000041e287897 */ /* 0x000fe4000fffe0ff */
[----:B------:R-:W-:-:S02]  /*50e0*/  UIADD3.64 UR42, UPT, UPT, UR34, 0x2, URZ ;  /* 0x00000002222a7897 */ /* 0x000fc4000fffe0ff */
[----:B------:R-:W-:Y:S02]  /*50f0*/  UIADD3.64 UR44, UPT, UPT, UR34, 0x4, URZ ;  /* 0x00000004222c7897 */ /* 0x000fe4000fffe0ff */
[----:B------:R-:W-:Y:S02]  /*5100*/  UIADD3.64 UR46, UPT, UPT, UR34, 0x1fe, URZ ;  /* 0x000001fe222e7897 */ /* 0x000fe4000fffe0ff */
[----:B------:R-:W-:Y:S02]  /*5110*/  UIADD3.64 UR48, UPT, UPT, UR34, 0x200, URZ ;  /* 0x0000020022307897 */ /* 0x000fe4000fffe0ff */
[----:B------:R-:W-:Y:S02]  /*5120*/  UIADD3.64 UR50, UPT, UPT, UR34, 0x202, URZ ;  /* 0x0000020222327897 */ /* 0x000fe4000fffe0ff */
[----:B------:R-:W-:Y:S01]  /*5130*/  UIADD3.64 UR52, UPT, UPT, UR34, 0x204, URZ ;  /* 0x0000020422347897 */ /* 0x000fe2000fffe0ff */
[----:B------:R-:W-:Y:S01]  /*5140*/  UMOV UR67, 0x1 ;  /* 0x0000000100437882 */ /* 0x000fe20000000000 */
[----:B0-----:R-:W-:-:S10]  /*5150*/  UMOV UR60, URZ ;  /* 0x000000ff003c7c82 */ /* 0x001fd40008000000 */
.L_x_17:
[----:B-12---:R-:W-:-:S04]  /*5160*/  IMAD.WIDE R6, R155, 0x2, R196 ;  /* 0x000000029b067825 */ /* 0x006fc800078e02c4 */
[C---:B------:R-:W-:Y:S01]  /*5170*/  IMAD.WIDE R8, R155.reuse, 0x2, R192 ;  /* 0x000000029b087825 */ /* 0x040fe200078e02c0 */
[----:B------:R0:W2:Y:S03]  /*5180*/  LDG.E.U16 R28, desc[UR26][R6.64] ;  /* 0x0000001a061c7981 */ /* 0x0000a6000c1e1500 */
[C---:B------:R-:W-:Y:S01]  /*5190*/  IMAD.WIDE R10, R155.reuse, 0x2, R188 ;  /* 0x000000029b0a7825 */ /* 0x040fe200078e02bc */
[----:B------:R1:W3:Y:S03]  /*51a0*/  LDG.E.U16 R29, desc[UR26][R8.64] ;  /* 0x0000001a081d7981 */ /* 0x0002e6000c1e1500 */
[C---:B------:R-:W-:Y:S01]  /*51b0*/  IMAD.WIDE R16, R155.reuse, 0x2, R176 ;  /* 0x000000029b107825 */ /* 0x040fe200078e02b0 */
[----:B------:R4:W5:Y:S03]  /*51c0*/  LDG.E.U16 R30, desc[UR26][R10.64] ;  /* 0x0000001a0a1e7981 */ /* 0x000966000c1e1500 */
[C---:B------:R-:W-:Y:S01]  /*51d0*/  IMAD.WIDE R4, R155.reuse, 0x2, R200 ;  /* 0x000000029b047825 */ /* 0x040fe200078e02c8 */
[----:B------:R0:W5:Y:S03]  /*51e0*/  LDG.E.U16 R35, desc[UR26][R16.64] ;  /* 0x0000001a10237981 */ /* 0x000166000c1e1500 */
[C---:B------:R-:W-:Y:S01]  /*51f0*/  IMAD.WIDE R12, R155.reuse, 0x2, R184 ;  /* 0x000000029b0c7825 */ /* 0x040fe200078e02b8 */
[----:B------:R-:W5:Y:S03]  /*5200*/  LDG.E.U16 R26, desc[UR26][R4.64] ;  /* 0x0000001a041a7981 */ /* 0x000f66000c1e1500 */
[C---:B------:R-:W-:Y:S01]  /*5210*/  IMAD.WIDE R14, R155.reuse, 0x2, R180 ;  /* 0x000000029b0e7825 */ /* 0x040fe200078e02b4 */
[----:B------:R-:W5:Y:S03]  /*5220*/  LDG.E.U16 R32, desc[UR26][R12.64] ;  /* 0x0000001a0c207981 */ /* 0x000f66000c1e1500 */
[C---:B------:R-:W-:Y:S01]  /*5230*/  IMAD.WIDE R18, R155.reuse, 0x2, R172 ;  /* 0x000000029b127825 */ /* 0x040fe200078e02ac */
[----:B------:R-:W5:Y:S03]  /*5240*/  LDG.E.U16 R34, desc[UR26][R14.64] ;  /* 0x0000001a0e227981 */ /* 0x000f66000c1e1500 */
[C---:B0-----:R-:W-:Y:S01]  /*5250*/  IMAD.WIDE R6, R155.reuse, 0x2, R168 ;  /* 0x000000029b067825 */ /* 0x041fe200078e02a8 */
[----:B------:R0:W5:Y:S03]  /*5260*/  LDG.E.U16 R36, desc[UR26][R18.64] ;  /* 0x0000001a12247981 */ /* 0x000166000c1e1500 */
[C---:B-1----:R-:W-:Y:S01]  /*5270*/  IMAD.WIDE R8, R155.reuse, 0x2, R164 ;  /* 0x000000029b087825 */ /* 0x042fe200078e02a4 */
[----:B------:R1:W5:Y:S03]  /*5280*/  LDG.E.U16 R37, desc[UR26][R6.64] ;  /* 0x0000001a06257981 */ /* 0x000366000c1e1500 */
[C---:B----4-:R-:W-:Y:S01]  /*5290*/  IMAD.WIDE R10, R155.reuse, 0x2, R148 ;  /* 0x000000029b0a7825 */ /* 0x050fe200078e0294 */
[----:B------:R4:W5:Y:S03]  /*52a0*/  LDG.E.U16 R38, desc[UR26][R8.64] ;  /* 0x0000001a08267981 */ /* 0x000966000c1e1500 */
        /* <DEDUP_REMOVED lines=8> */
[C---:B0-----:R-:W-:Y:S01]  /*5330*/  IMAD.WIDE R18, R155.reuse, 0x2, R140 ;  /* 0x000000029b127825 */ /* 0x041fe200078e028c */
[----:B------:R-:W5:Y:S03]  /*5340*/  LDG.E.U16 R39, desc[UR26][R20.64] ;  /* 0x0000001a14277981 */ /* 0x000f66000c1e1500 */
[C---:B------:R-:W-:Y:S01]  /*5350*/  IMAD.WIDE R4, R155.reuse, 0x2, R198 ;  /* 0x000000029b047825 */ /* 0x040fe200078e02c6 */
[----:B------:R-:W5:Y:S03]  /*5360*/  LDG.E.U16 R43, desc[UR26][R18.64] ;  /* 0x0000001a122b7981 */ /* 0x000f66000c1e1500 */
[C---:B-1----:R-:W-:Y:S01]  /*5370*/  IMAD.WIDE R6, R155.reuse, 0x2, R194 ;  /* 0x000000029b067825 */ /* 0x042fe200078e02c2 */
[----:B------:R0:W5:Y:S03]  /*5380*/  LDG.E.U16 R27, desc[UR26][R4.64] ;  /* 0x0000001a041b7981 */ /* 0x000166000c1e1500 */
[C---:B----4-:R-:W-:Y:S01]  /*5390*/  IMAD.WIDE R8, R155.reuse, 0x2, R190 ;  /* 0x000000029b087825 */ /* 0x050fe200078e02be */
[----:B------:R1:W4:Y:S03]  /*53a0*/  LDG.E.U16 R22, desc[UR26][R6.64] ;  /* 0x0000001a06167981 */ /* 0x000326000c1e1500 */
[C---:B------:R-:W-:Y:S01]  /*53b0*/  IMAD.WIDE R10, R155.reuse, 0x2, R186 ;  /* 0x000000029b0a7825 */ /* 0x040fe200078e02ba */
[----:B------:R0:W4:Y:S03]  /*53c0*/  LDG.E.U16 R23, desc[UR26][R8.64] ;  /* 0x0000001a08177981 */ /* 0x000126000c1e1500 */
[C---:B------:R-:W-:Y:S01]  /*53d0*/  IMAD.WIDE R12, R155.reuse, 0x2, R182 ;  /* 0x000000029b0c7825 */ /* 0x040fe200078e02b6 */
[----:B------:R0:W4:Y:S03]  /*53e0*/  LDG.E.U16 R31, desc[UR26][R10.64] ;  /* 0x0000001a0a1f7981 */ /* 0x000126000c1e1500 */
[C---:B------:R-:W-:Y:S01]  /*53f0*/  IMAD.WIDE R14, R155.reuse, 0x2, R178 ;  /* 0x000000029b0e7825 */ /* 0x040fe200078e02b2 */
[----:B------:R1:W4:Y:S03]  /*5400*/  LDG.E.U16 R33, desc[UR26][R12.64] ;  /* 0x0000001a0c217981 */ /* 0x000326000c1e1500 */
[C---:B------:R-:W-:Y:S01]  /*5410*/  IMAD.WIDE R16, R155.reuse, 0x2, R174 ;  /* 0x000000029b107825 */ /* 0x040fe200078e02ae */
[----:B------:R1:W4:Y:S03]  /*5420*/  LDG.E.U16 R24, desc[UR26][R14.64] ;  /* 0x0000001a0e187981 */ /* 0x000326000c1e1500 */
[C---:B0-----:R-:W-:Y:S01]  /*5430*/  IMAD.WIDE R4, R155.reuse, 0x2, R170 ;  /* 0x000000029b047825 */ /* 0x041fe200078e02aa */
[----:B------:R0:W4:Y:S03]  /*5440*/  LDG.E.U16 R25, desc[UR26][R16.64] ;  /* 0x0000001a10197981 */ /* 0x000126000c1e1500 */
[----:B-1----:R-:W-:-:S02]  /*5450*/  IMAD.WIDE R6, R155, 0x2, R166 ;  /* 0x000000029b067825 */ /* 0x002fc400078e02a6 */
[----:B------:R1:W4:Y:S02]  /*5460*/  LDG.E.U16 R4, desc[UR26][R4.64] ;  /* 0x0000001a04047981 */ /* 0x000324000c1e1500 */
[C---:B------:R-:W-:Y:S02]  /*5470*/  IMAD.WIDE R18, R155.reuse, 0x2, R162 ;  /* 0x000000029b127825 */ /* 0x040fe400078e02a2 */
[----:B------:R0:W4:Y:S02]  /*5480*/  LDG.E.U16 R6, desc[UR26][R6.64] ;  /* 0x0000001a06067981 */ /* 0x000124000c1e1500 */
[C---:B------:R-:W-:Y:S02]  /*5490*/  IMAD.WIDE R20, R155.reuse, 0x2, R158 ;  /* 0x000000029b147825 */ /* 0x040fe400078e029e */
[----:B------:R-:W4:Y:S02]  /*54a0*/  LDG.E.U16 R18, desc[UR26][R18.64] ;  /* 0x0000001a12127981 */ /* 0x000f24000c1e1500 */
[----:B------:R-:W-:-:S02]  /*54b0*/  IMAD.WIDE R8, R155, 0x2, R150 ;  /* 0x000000029b087825 */ /* 0x000fc400078e0296 */
[----:B------:R-:W4:Y:S02]  /*54c0*/  LDG.E.U16 R20, desc[UR26][R20.64] ;  /* 0x0000001a14147981 */ /* 0x000f24000c1e1500 */
[C---:B------:R-:W-:Y:S02]  /*54d0*/  IMAD.WIDE R10, R155.reuse, 0x2, R146 ;  /* 0x000000029b0a7825 */ /* 0x040fe400078e0292 */
[----:B------:R-:W4:Y:S02]  /*54e0*/  LDG.E.U16 R8, desc[UR26][R8.64] ;  /* 0x0000001a08087981 */ /* 0x000f24000c1e1500 */
[C---:B------:R-:W-:Y:S02]  /*54f0*/  IMAD.WIDE R12, R155.reuse, 0x2, R142 ;  /* 0x000000029b0c7825 */ /* 0x040fe400078e028e */
[----:B------:R-:W4:Y:S02]  /*5500*/  LDG.E.U16 R10, desc[UR26][R10.64] ;  /* 0x0000001a0a0a7981 */ /* 0x000f24000c1e1500 */
[----:B------:R-:W-:-:S02]  /*5510*/  IMAD.WIDE R14, R155, 0x2, R138 ;  /* 0x000000029b0e7825 */ /* 0x000fc400078e028a */
[----:B------:R-:W4:Y:S02]  /*5520*/  LDG.E.U16 R12, desc[UR26][R12.64] ;  /* 0x0000001a0c0c7981 */ /* 0x000f24000c1e1500 */
[----:B0-----:R-:W-:Y:S02]  /*5530*/  IMAD.WIDE R16, R155, 0x2, R134 ;  /* 0x000000029b107825 */ /* 0x001fe400078e0286 */
[----:B------:R-:W4:Y:S04]  /*5540*/  LDG.E.U16 R14, desc[UR26][R14.64] ;  /* 0x0000001a0e0e7981 */ /* 0x000f28000c1e1500 */
[----:B------:R-:W4:Y:S01]  /*5550*/  LDG.E.U16 R16, desc[UR26][R16.64] ;  /* 0x0000001a10107981 */ /* 0x000f22000c1e1500 */
[C---:B-1----:R-:W-:Y:S02]  /*5560*/  LOP3.LUT R5, R0.reuse, 0xff, RZ, 0xc0, !PT ;  /* 0x000000ff00057812 */ /* 0x042fe400078ec0ff */
[----:B------:R-:W-:Y:S01]  /*5570*/  LOP3.LUT R7, R0, 0xc0, RZ, 0xc0, !PT ;  /* 0x000000c000077812 */ /* 0x000fe200078ec0ff */
[----:B------:R-:W-:Y:S01]  /*5580*/  UMOV UR4, 0x1 ;  /* 0x0000000100047882 */ /* 0x000fe20000000000 */
[----:B------:R-:W-:-:S02]  /*5590*/  SHF.L.U32 R5, R5, 0x1, RZ ;  /* 0x0000000105057819 */ /* 0x000fc400000006ff */
[----:B------:R-:W-:Y:S01]  /*55a0*/  SHF.R.U32.HI R46, RZ, 0x2, R7 ;  /* 0x00000002ff2e7819 */ /* 0x000fe20000011607 */
[----:B------:R-:W-:-:S04]  /*55b0*/  @!UP0 UIADD3 UR4, UPT, UPT, -UR4, 0x100000, URZ ;  /* 0x0010000004048890 */ /* 0x000fc8000fffe1ff */
[----:B------:R-:W-:Y:S02]  /*55c0*/  @!UP0 USHF.L.U32 UR5, UR4, 0xb, URZ ;  /* 0x0000000b04058899 */ /* 0x000fe400080006ff */
[----:B------:R-:W-:Y:S01]  /*55d0*/  @!UP0 USHF.L.U32 UR4, UR4, 0x1, URZ ;  /* 0x0000000104048899 */ /* 0x000fe200080006ff */
[----:B------:R-:W-:Y:S01]  /*55e0*/  LOP3.LUT R5, R5, R46, RZ, 0x3c, !PT ;  /* 0x0000002e05057212 */ /* 0x000fe200078e3cff */
[----:B------:R-:W-:-:S03]  /*55f0*/  VOTEU.ALL UP2, P1 ;  /* 0x0000000000ff7886 */ /* 0x000fc60000840000 */
[----:B------:R-:W-:Y:S01]  /*5600*/  LOP3.LUT R7, R5, 0x40, RZ, 0x3c, !PT ;  /* 0x0000004005077812 */ /* 0x000fe200078e3cff */
[----:B--2---:R0:W-:Y:S04]  /*5610*/  STS.U16 [R5+UR14+0x8400], R28 ;  /* 0x0084001c05007988 */ /* 0x0041e8000800040e */
[----:B---3--:R0:W-:Y:S04]  /*5620*/  STS.U16 [R5+UR14+0x8800], R29 ;  /* 0x0088001d05007988 */ /* 0x0081e8000800040e */
[----:B-----5:R0:W-:Y:S04]  /*5630*/  STS.U16 [R5+UR14+0x8c00], R30 ;  /* 0x008c001e05007988 */ /* 0x0201e8000800040e */
        /* <DEDUP_REMOVED lines=29> */
[----:B------:R1:W-:Y:S06]  /*5810*/  MEMBAR.ALL.CTA ;  /* 0x0000000000007992 */ /* 0x0003ec0000008000 */
[----:B-1----:R-:W-:Y:S04]  /*5820*/  FENCE.VIEW.ASYNC.S ;  /* 0x00000000000073c6 */ /* 0x002fe80000000000 */
[----:B------:R-:W1:Y:S02]  /*5830*/  FENCE.VIEW.ASYNC.S ;  /* 0x00000000000073c6 */ /* 0x000e640000000000 */
[----:B-1----:R0:W1:Y:S02]  /*5840*/  @!UP2 SYNCS.EXCH.64 URZ, [UR14+0x10010], UR4 ;  /* 0x010010040effa5b2 */ /* 0x0020640008000100 */
[----:B-1----:R-:W-:Y:S06]  /*5850*/  BAR.SYNC.DEFER_BLOCKING 0x0 ;  /* 0x0000000000007b1d */ /* 0x002fec0000010000 */
[----:B0-----:R-:W-:Y:S05]  /*5860*/  BRA.U UP1, `(.L_x_13) ;  /* 0x0000000101547547 */ /* 0x001fea000b800000 */
[----:B------:R-:W-:Y:S01]  /*5870*/  UIADD3 UR58, UPT, UPT, UR14, 0x10010, URZ ;  /* 0x000100100e3a7890 */ /* 0x000fe2000fffe0ff */
[----:B------:R-:W-:Y:S01]  /*5880*/  UMOV UR4, UR66 ;  /* 0x0000004200047c82 */ /* 0x000fe20008000000 */
[----:B------:R-:W-:Y:S01]  /*5890*/  UMOV UR5, 0x40004040 ;  /* 0x4000404000057882 */ /* 0x000fe20000000000 */
[----:B------:R-:W-:Y:S01]  /*58a0*/  UMOV UR8, UR25 ;  /* 0x0000001900087c82 */ /* 0x000fe20008000000 */
[----:B------:R-:W-:Y:S01]  /*58b0*/  UMOV UR9, 0x40004040 ;  /* 0x4000404000097882 */ /* 0x000fe20000000000 */
[----:B------:R-:W-:Y:S01]  /*58c0*/  UMOV UR10, 0x0 ;  /* 0x00000000000a7882 */ /* 0x000fe20000000000 */
[----:B------:R-:W-:Y:S01]  /*58d0*/  UMOV UR11, 0x8208490 ;  /* 0x08208490000b7882 */ /* 0x000fe20000000000 */
[----:B------:R-:W-:Y:S01]  /*58e0*/  UMOV UR12, 0x0 ;  /* 0x00000000000c7882 */ /* 0x000fe20000000000 */
[----:B------:R-:W-:Y:S01]  /*58f0*/  UMOV UR13, 0x8208490 ;  /* 0x08208490000d7882 */ /* 0x000fe20000000000 */
[----:B------:R-:W-:Y:S01]  /*5900*/  UMOV UR54, 0x0 ;  /* 0x0000000000367882 */ /* 0x000fe20000000000 */
[----:B------:R-:W-:Y:S01]  /*5910*/  UMOV UR55, 0x8208490 ;  /* 0x0820849000377882 */ /* 0x000fe20000000000 */
[----:B------:R0:W-:Y:S01]  /*5920*/  UTCHMMA gdesc[UR4], gdesc[UR8], tmem[UR18], tmem[UR10], idesc[UR11], !UPT ;  /* 0x00ff0a08040075ea */ /* 0x0001e2000f800012 */
[----:B------:R-:W-:Y:S01]  /*5930*/  UMOV UR59, URZ ;  /* 0x000000ff003b7c82 */ /* 0x000fe20008000000 */
        /* <DEDUP_REMOVED lines=8> */
.L_x_13:
[----:B------:R-:W1:Y:S02]  /*59c0*/  SYNCS.PHASECHK.TRANS64.TRYWAIT P2, [UR14+0x10010], RZ ;  /* 0x010010ffff0075a7 */ /* 0x000e64000804110e */
[----:B-1----:R-:W-:Y:S05]  /*59d0*/  @!P2 BRA `(.L_x_14) ;  /* 0x0000003c00f8a947 */ /* 0x002fea0003800000 */
.L_x_23:
[----:B------:R-:W-:Y:S01]  /*59e0*/  BAR.SYNC.DEFER_BLOCKING 0x0 ;  /* 0x0000000000007b1d */ /* 0x000fe20000010000 */
[----:B------:R-:W-:Y:S01]  /*59f0*/  SHF.L.U32 R204, R204, 0x1f, RZ ;  /* 0x0000001fcccc7819 */ /* 0x000fe200000006ff */
[----:B------:R-:W-:-:S04]  /*5a00*/  IMAD.WIDE R230, R157, 0x2, R122 ;  /* 0x000000029de67825 */ /* 0x000fc800078e027a */
[C---:B------:R-:W-:Y:S01]  /*5a10*/  IMAD.WIDE R226, R157.reuse, 0x2, R114 ;  /* 0x000000029de27825 */ /* 0x040fe200078e0272 */
[----:B------:R-:W-:Y:S01]  /*5a20*/  LDTM.16dp32bit_t0_t15.x64 R4, tmem[UR19] ;  /* 0x00000013000479ee */ /* 0x000fe20008b00000 */
[----:B------:R-:W1:Y:S02]  /*5a30*/  LDTM.16dp32bit_t16_t31.x64 R4, tmem[UR19+0x40] ;  /* 0x00004013000479ee */ /* 0x000e640008b20000 */
[----:B------:R-:W-:Y:S01]  /*5a40*/  IMAD.WIDE R222, R157, 0x2, R106 ;  /* 0x000000029dde7825 */ /* 0x000fe200078e026a */
[----:B------:R-:W2:Y:S01]  /*5a50*/  @!P1 SYNCS.CCTL.IV [UR14+0x10010] ;  /* 0x01001000ff0099b1 */ /* 0x000ea2000800000e */
[----:B------:R-:W-:Y:S02]  /*5a60*/  NOP ;  /* 0x0000000000007918 */ /* 0x000fe40000000000 */
[----:B-1----:R-:W-:Y:S01]  /*5a70*/  FMUL R124, R4, UR24 ;  /* 0x00000018047c7c20 */ /* 0x002fe20008400000 */
        /* <DEDUP_REMOVED lines=65> */
[----:B------:R-:W-:Y:S02]  /*5e90*/  SHF.R.U32.HI R206, RZ, 0x2, R0 ;  /* 0x00000002ffce7819 */ /* 0x000fe40000011600 */
        /* <DEDUP_REMOVED lines=28> */
[----:B------:R-:W-:Y:S02]  /*6060*/  LOP3.LUT R209, R206, 0x38, RZ, 0xc0, !PT ;  /* 0x00000038ced17812 */ /* 0x000fe400078ec0ff */
[----:B------:R-:W-:Y:S02]  /*6070*/  FMNMX3 R203, R202, R124, R203, !PT ;  /* 0x0000007ccacb7276 */ /* 0x000fe400078000cb */
[----:B------:R-:W-:Y:S02]  /*6080*/  LOP3.LUT R209, R209, 0x1f, R0, 0xf8, !PT ;  /* 0x0000001fd1d17812 */ /* 0x000fe400078ef800 */
[----:B------:R-:W-:Y:S02]  /*6090*/  FMNMX R156, R156, R203, !PT ;  /* 0x000000cb9c9c7209 */ /* 0x000fe40007800000 */
[----:B------:R-:W-:-:S03]  /*60a0*/  SHF.L.U32 R209, R209, 0x4, RZ ;  /* 0x00000004d1d17819 */ /* 0x000fc600000006ff */
[----:B------:R-:W1:Y:S02]  /*60b0*/  SHFL.BFLY PT, R124, R156, 0x10, 0x1f ;  /* 0x0e001f009c7c7f89 */ /* 0x000e6400000e0000 */
[----:B-1----:R-:W-:-:S05]  /*60c0*/  FMNMX3 R124, R156, R124, R207, !PT ;  /* 0x0000007c9c7c7276 */ /* 0x002fca00078000cf */
[--C-:B------:R-:W-:Y:S01]  /*60d0*/  FFMA R4, R4, UR24, -R124.reuse ;  /* 0x0000001804047c23 */ /* 0x100fe2000800087c */
[--C-:B------:R-:W-:Y:S01]  /*60e0*/  FFMA R5, R5, UR24, -R124.reuse ;  /* 0x0000001805057c23 */ /* 0x100fe2000800087c */
[--C-:B------:R-:W-:Y:S01]  /*60f0*/  FFMA R6, R6, UR24, -R124.reuse ;  /* 0x0000001806067c23 */ /* 0x100fe2000800087c */
[--C-:B------:R-:W-:Y:S01]  /*6100*/  FFMA R7, R7, UR24, -R124.reuse ;  /* 0x0000001807077c23 */ /* 0x100fe2000800087c */
[----:B------:R-:W-:Y:S01]  /*6110*/  FMUL R4, R4, 1.4426950216293334961 ;  /* 0x3fb8aa3b04047820 */ /* 0x000fe20000400000 */
[----:B------:R-:W-:Y:S01]  /*6120*/  FMUL R203, R5, 1.4426950216293334961 ;  /* 0x3fb8aa3b05cb7820 */ /* 0x000fe20000400000 */
[----:B------:R-:W-:Y:S01]  /*6130*/  FMUL R5, R6, 1.4426950216293334961 ;  /* 0x3fb8aa3b06057820 */ /* 0x000fe20000400000 */
[----:B------:R-:W-:Y:S01]  /*6140*/  FMUL R156, R7, 1.4426950216293334961 ;  /* 0x3fb8aa3b079c7820 */ /* 0x000fe20000400000 */
[--C-:B------:R-:W-:Y:S01]  /*6150*/  FFMA R15, R15, UR24, -R124.reuse ;  /* 0x000000180f0f7c23 */ /* 0x100fe2000800087c */
[--C-:B------:R-:W-:Y:S01]  /*6160*/  FFMA R11, R11, UR24, -R124.reuse ;  /* 0x000000180b0b7c23 */ /* 0x100fe2000800087c */
[----:B------:R-:W-:Y:S01]  /*6170*/  MUFU.EX2 R4, R4 ;  /* 0x0000000400047308 */ /* 0x000fe20000000800 */
[--C-:B------:R-:W-:Y:S01]  /*6180*/  FFMA R6, R8, UR24, -R124.reuse ;  /* 0x0000001808067c23 */ /* 0x100fe2000800087c */
[--C-:B------:R-:W-:Y:S01]  /*6190*/  FFMA R14, R14, UR24, -R124.reuse ;  /* 0x000000180e0e7c23 */ /* 0x100fe2000800087c */
[--C-:B------:R-:W-:Y:S01]  /*61a0*/  FFMA R10, R10, UR24, -R124.reuse ;  /* 0x000000180a0a7c23 */ /* 0x100fe2000800087c */
[----:B------:R-:W-:Y:S01]  /*61b0*/  FMUL R202, R11, 1.4426950216293334961 ;  /* 0x3fb8aa3b0bca7820 */ /* 0x000fe20000400000 */
[--C-:B------:R-:W-:Y:S01]  /*61c0*/  FFMA R23, R23, UR24, -R124.reuse ;  /* 0x0000001817177c23 */ /* 0x100fe2000800087c */
[----:B------:R-:W-:Y:S01]  /*61d0*/  FMUL R6, R6, 1.4426950216293334961 ;  /* 0x3fb8aa3b06067820 */ /* 0x000fe20000400000 */
[--C-:B------:R-:W-:Y:S01]  /*61e0*/  FFMA R9, R9, UR24, -R124.reuse ;  /* 0x0000001809097c23 */ /* 0x100fe2000800087c */
[----:B------:R-:W1:Y:S01]  /*61f0*/  MUFU.EX2 R203, R203 ;  /* 0x000000cb00cb7308 */ /* 0x000e620000000800 */
[----:B------:R-:W-:Y:S01]  /*6200*/  FMUL R11, R14, 1.4426950216293334961 ;  /* 0x3fb8aa3b0e0b7820 */ /* 0x000fe20000400000 */
[--C-:B------:R-:W-:Y:S01]  /*6210*/  FFMA R19, R19, UR24, -R124.reuse ;  /* 0x0000001813137c23 */ /* 0x100fe2000800087c */
[----:B------:R-:W-:Y:S01]  /*6220*/  FMUL R7, R10, 1.4426950216293334961 ;  /* 0x3fb8aa3b0a077820 */ /* 0x000fe20000400000 */
[--C-:B------:R-:W-:Y:S01]  /*6230*/  FFMA R14, R16, UR24, -R124.reuse ;  /* 0x00000018100e7c23 */ /* 0x100fe2000800087c */
[--C-:B------:R-:W-:Y:S01]  /*6240*/  FFMA R22, R22, UR24, -R124.reuse ;  /* 0x0000001816167c23 */ /* 0x100fe2000800087c */
[--C-:B------:R-:W-:Y:S01]  /*6250*/  FFMA R10, R12, UR24, -R124.reuse ;  /* 0x000000180c0a7c23 */ /* 0x100fe2000800087c */
[----:B------:R-:W-:Y:S01]  /*6260*/  FMUL R9, R9, 1.4426950216293334961 ;  /* 0x3fb8aa3b09097820 */ /* 0x000fe20000400000 */
[----:B------:R3:W-:Y:S01]  /*6270*/  MUFU.EX2 R8, R156 ;  /* 0x0000009c00087308 */ /* 0x0007e20000000800 */
[--C-:B------:R-:W-:Y:S01]  /*6280*/  FFMA R31, R31, UR24, -R124.reuse ;  /* 0x000000181f1f7c23 */ /* 0x100fe2000800087c */
[--C-:B------:R-:W-:Y:S01]  /*6290*/  FFMA R34, R34, UR24, -R124.reuse ;  /* 0x0000001822227c23 */ /* 0x100fe2000800087c */
[--C-:B------:R-:W-:Y:S01]  /*62a0*/  FFMA R36, R36, UR24, -R124.reuse ;  /* 0x0000001824247c23 */ /* 0x100fe2000800087c */
[--C-:B------:R-:W-:Y:S01]  /*62b0*/  FFMA R35, R35, UR24, -R124.reuse ;  /* 0x0000001823237c23 */ /* 0x100fe2000800087c */
[--C-:B------:R-:W-:Y:S01]  /*62c0*/  FFMA R37, R37, UR24, -R124.reuse ;  /* 0x0000001825257c23 */ /* 0x100fe2000800087c */
[----:B------:R-:W-:Y:S01]  /*62d0*/  FMUL R10, R10, 1.4426950216293334961 ;  /* 0x3fb8aa3b0a0a7820 */ /* 0x000fe20000400000 */
[--C-:B------:R-:W-:Y:S01]  /*62e0*/  FFMA R13, R13, UR24, -R124.reuse ;  /* 0x000000180d0d7c23 */ /* 0x100fe2000800087c */
[----:B------:R-:W4:Y:S01]  /*62f0*/  MUFU.EX2 R5, R5 ;  /* 0x0000000500057308 */ /* 0x000f220000000800 */
[----:B---3--:R-:W-:Y:S01]  /*6300*/  FMUL R156, R15, 1.4426950216293334961 ;  /* 0x3fb8aa3b0f9c7820 */ /* 0x008fe20000400000 */
[----:B------:R-:W-:Y:S01]  /*6310*/  FMUL R205, R35, 1.4426950216293334961 ;  /* 0x3fb8aa3b23cd7820 */ /* 0x000fe20000400000 */
[----:B------:R-:W-:Y:S01]  /*6320*/  FMUL R35, R37, 1.4426950216293334961 ;  /* 0x3fb8aa3b25237820 */ /* 0x000fe20000400000 */
[----:B------:R-:W-:Y:S01]  /*6330*/  FMUL R13, R13, 1.4426950216293334961 ;  /* 0x3fb8aa3b0d0d7820 */ /* 0x000fe20000400000 */
[----:B------:R-:W-:Y:S01]  /*6340*/  FMUL R14, R14, 1.4426950216293334961 ;  /* 0x3fb8aa3b0e0e7820 */ /* 0x000fe20000400000 */
[--C-:B------:R-:W-:Y:S01]  /*6350*/  FFMA R17, R17, UR24, -R124.reuse ;  /* 0x0000001811117c23 */ /* 0x100fe2000800087c */
[--C-:B------:R-:W-:Y:S01]  /*6360*/  FFMA R18, R18, UR24, -R124.reuse ;  /* 0x0000001812127c23 */ /* 0x100fe2000800087c */
[----:B------:R3:W-:Y:S01]  /*6370*/  MUFU.EX2 R16, R156 ;  /* 0x0000009c00107308 */ /* 0x0007e20000000800 */
[--C-:B------:R-:W-:Y:S01]  /*6380*/  FFMA R21, R21, UR24, -R124.reuse ;  /* 0x0000001815157c23 */ /* 0x100fe2000800087c */
[----:B------:R-:W-:Y:S01]  /*6390*/  FMUL R17, R17, 1.4426950216293334961 ;  /* 0x3fb8aa3b11117820 */ /* 0x000fe20000400000 */
[----:B------:R-:W-:Y:S01]  /*63a0*/  FMUL R15, R18, 1.4426950216293334961 ;  /* 0x3fb8aa3b120f7820 */ /* 0x000fe20000400000 */
[--C-:B------:R-:W-:Y:S01]  /*63b0*/  FFMA R18, R20, UR24, -R124.reuse ;  /* 0x0000001814127c23 */ /* 0x100fe2000800087c */
[----:B------:R-:W-:Y:S01]  /*63c0*/  FMUL R21, R21, 1.4426950216293334961 ;  /* 0x3fb8aa3b15157820 */ /* 0x000fe20000400000 */
[--C-:B------:R-:W-:Y:S01]  /*63d0*/  FFMA R25, R25, UR24, -R124.reuse ;  /* 0x0000001819197c23 */ /* 0x100fe2000800087c */
[--C-:B------:R-:W-:Y:S01]  /*63e0*/  FFMA R26, R26, UR24, -R124.reuse ;  /* 0x000000181a1a7c23 */ /* 0x100fe2000800087c */
[----:B------:R5:W-:Y:S01]  /*63f0*/  MUFU.EX2 R12, R202 ;  /* 0x000000ca000c7308 */ /* 0x000be20000000800 */
[----:B---3--:R-:W-:Y:S01]  /*6400*/  FMUL R156, R23, 1.4426950216293334961 ;  /* 0x3fb8aa3b179c7820 */ /* 0x008fe20000400000 */
[----:B------:R-:W-:Y:S01]  /*6410*/  FMUL R18, R18, 1.4426950216293334961 ;  /* 0x3fb8aa3b12127820 */ /* 0x000fe20000400000 */
[----:B------:R-:W-:Y:S01]  /*6420*/  FMUL R25, R25, 1.4426950216293334961 ;  /* 0x3fb8aa3b19197820 */ /* 0x000fe20000400000 */
[----:B------:R-:W-:Y:S01]  /*6430*/  FMUL R23, R26, 1.4426950216293334961 ;  /* 0x3fb8aa3b1a177820 */ /* 0x000fe20000400000 */
[--C-:B------:R-:W-:Y:S01]  /*6440*/  FFMA R27, R27, UR24, -R124.reuse ;  /* 0x000000181b1b7c23 */ /* 0x100fe2000800087c */
[--C-:B------:R-:W-:Y:S01]  /*6450*/  FFMA R26, R28, UR24, -R124.reuse ;  /* 0x000000181c1a7c23 */ /* 0x100fe2000800087c */
[--C-:B------:R-:W-:Y:S01]  /*6460*/  FFMA R29, R29, UR24, -R124.reuse ;  /* 0x000000181d1d7c23 */ /* 0x100fe2000800087c */
[----:B------:R-:W3:Y:S01]  /*6470*/  MUFU.EX2 R6, R6 ;  /* 0x0000000600067308 */ /* 0x000ee20000000800 */
[----:B-----5:R-:W-:Y:S01]  /*6480*/  FMUL R202, R19, 1.4426950216293334961 ;  /* 0x3fb8aa3b13ca7820 */ /* 0x020fe20000400000 */
[----:B------:R-:W-:Y:S01]  /*6490*/  FMUL R19, R22, 1.4426950216293334961 ;  /* 0x3fb8aa3b16137820 */ /* 0x000fe20000400000 */
[--C-:B------:R-:W-:Y:S01]  /*64a0*/  FFMA R22, R24, UR24, -R124.reuse ;  /* 0x0000001818167c23 */ /* 0x100fe2000800087c */
[----:B------:R-:W-:Y:S01]  /*64b0*/  FMUL R26, R26, 1.4426950216293334961 ;  /* 0x3fb8aa3b1a1a7820 */ /* 0x000fe20000400000 */
[----:B------:R-:W-:Y:S01]  /*64c0*/  FMUL R29, R29, 1.4426950216293334961 ;  /* 0x3fb8aa3b1d1d7820 */ /* 0x000fe20000400000 */
[--C-:B------:R-:W-:Y:S01]  /*64d0*/  FFMA R30, R30, UR24, -R124.reuse ;  /* 0x000000181e1e7c23 */ /* 0x100fe2000800087c */
[----:B------:R-:W-:Y:S01]  /*64e0*/  FMUL R22, R22, 1.4426950216293334961 ;  /* 0x3fb8aa3b16167820 */ /* 0x000fe20000400000 */
[----:B------:R5:W-:Y:S01]  /*64f0*/  MUFU.EX2 R24, R156 ;  /* 0x0000009c00187308 */ /* 0x000be20000000800 */
[--C-:B------:R-:W-:Y:S01]  /*6500*/  FFMA R33, R33, UR24, -R124.reuse ;  /* 0x0000001821217c23 */ /* 0x100fe2000800087c */
[--C-:B------:R-:W-:Y:S01]  /*6510*/  FFMA R38, R38, UR24, -R124.reuse ;  /* 0x0000001826267c23 */ /* 0x100fe2000800087c */
[--C-:B------:R-:W-:Y:S01]  /*6520*/  FFMA R39, R39, UR24, -R124.reuse ;  /* 0x0000001827277c23 */ /* 0x100fe2000800087c */
[--C-:B------:R-:W-:Y:S01]  /*6530*/  FFMA R40, R40, UR24, -R124.reuse ;  /* 0x0000001828287c23 */ /* 0x100fe2000800087c */
[----:B------:R-:W-:Y:S01]  /*6540*/  FMUL R33, R33, 1.4426950216293334961 ;  /* 0x3fb8aa3b21217820 */ /* 0x000fe20000400000 */
[----:B------:R-:W-:Y:S01]  /*6550*/  FMUL R38, R38, 1.4426950216293334961 ;  /* 0x3fb8aa3b26267820 */ /* 0x000fe20000400000 */
[----:B------:R-:W-:Y:S01]  /*6560*/  FMUL R39, R39, 1.4426950216293334961 ;  /* 0x3fb8aa3b27277820 */ /* 0x000fe20000400000 */
[----:B------:R-:W0:Y:S01]  /*6570*/  MUFU.EX2 R9, R9 ;  /* 0x0000000900097308 */ /* 0x000e220000000800 */
[----:B-----5:R-:W-:Y:S01]  /*6580*/  FMUL R156, R31, 1.4426950216293334961 ;  /* 0x3fb8aa3b1f9c7820 */ /* 0x020fe20000400000 */
[----:B------:R-:W-:Y:S01]  /*6590*/  FMUL R31, R34, 1.4426950216293334961 ;  /* 0x3fb8aa3b221f7820 */ /* 0x000fe20000400000 */
[----:B------:R-:W-:Y:S01]  /*65a0*/  FMUL R34, R36, 1.4426950216293334961 ;  /* 0x3fb8aa3b24227820 */ /* 0x000fe20000400000 */
[----:B-1----:R-:W-:Y:S01]  /*65b0*/  FADD R36, R4, R203 ;  /* 0x000000cb04247221 */ /* 0x002fe20000000000 */
[----:B------:R-:W-:Y:S01]  /*65c0*/  FMUL R40, R40, 1.4426950216293334961 ;  /* 0x3fb8aa3b28287820 */ /* 0x000fe20000400000 */
[--C-:B------:R-:W-:Y:S01]  /*65d0*/  FFMA R41, R41, UR24, -R124.reuse ;  /* 0x0000001829297c23 */ /* 0x100fe2000800087c */
[----:B------:R-:W-:Y:S01]  /*65e0*/  FFMA R42, R42, UR24, -R124 ;  /* 0x000000182a2a7c23 */ /* 0x000fe2000800087c */
[----:B------:R-:W1:Y:S01]  /*65f0*/  MUFU.EX2 R7, R7 ;  /* 0x0000000700077308 */ /* 0x000e620000000800 */
[----:B----4-:R-:W-:Y:S01]  /*6600*/  FADD R37, R5, R36 ;  /* 0x0000002405257221 */ /* 0x010fe20000000000 */
[----:B------:R-:W-:Y:S01]  /*6610*/  FMUL R41, R41, 1.4426950216293334961 ;  /* 0x3fb8aa3b29297820 */ /* 0x000fe20000400000 */
[----:B------:R-:W-:Y:S01]  /*6620*/  FMUL R42, R42, 1.4426950216293334961 ;  /* 0x3fb8aa3b2a2a7820 */ /* 0x000fe20000400000 */
[--C-:B------:R-:W-:Y:S01]  /*6630*/  FFMA R43, R43, UR24, -R124.reuse ;  /* 0x000000182b2b7c23 */ /* 0x100fe2000800087c */
[----:B------:R-:W-:Y:S01]  /*6640*/  FADD R37, R8, R37 ;  /* 0x0000002508257221 */ /* 0x000fe20000000000 */
[--C-:B------:R-:W-:Y:S01]  /*6650*/  FFMA R44, R44, UR24, -R124.reuse ;  /* 0x000000182c2c7c23 */ /* 0x100fe2000800087c */
[----:B------:R-:W-:Y:S01]  /*6660*/  FFMA R45, R45, UR24, -R124 ;  /* 0x000000182d2d7c23 */ /* 0x000fe2000800087c */
[----:B------:R-:W4:Y:S01]  /*6670*/  MUFU.EX2 R10, R10 ;  /* 0x0000000a000a7308 */ /* 0x000f220000000800 */
[----:B---3--:R-:W-:Y:S01]  /*6680*/  FADD R36, R6, R37 ;  /* 0x0000002506247221 */ /* 0x008fe20000000000 */
[----:B------:R-:W-:Y:S01]  /*6690*/  FMUL R43, R43, 1.4426950216293334961 ;  /* 0x3fb8aa3b2b2b7820 */ /* 0x000fe20000400000 */
[----:B------:R-:W-:Y:S01]  /*66a0*/  FMUL R44, R44, 1.4426950216293334961 ;  /* 0x3fb8aa3b2c2c7820 */ /* 0x000fe20000400000 */
[----:B------:R-:W-:Y:S01]  /*66b0*/  FMUL R45, R45, 1.4426950216293334961 ;  /* 0x3fb8aa3b2d2d7820 */ /* 0x000fe20000400000 */
[----:B0-----:R-:W-:Y:S01]  /*66c0*/  FADD R36, R9, R36 ;  /* 0x0000002409247221 */ /* 0x001fe20000000000 */
[--C-:B------:R-:W-:Y:S01]  /*66d0*/  FFMA R46, R46, UR24, -R124.reuse ;  /* 0x000000182e2e7c23 */ /* 0x100fe2000800087c */
[----:B------:R-:W-:Y:S01]  /*66e0*/  FFMA R47, R47, UR24, -R124 ;  /* 0x000000182f2f7c23 */ /* 0x000fe2000800087c */
[----:B------:R-:W0:Y:S01]  /*66f0*/  MUFU.EX2 R13, R13 ;  /* 0x0000000d000d7308 */ /* 0x000e220000000800 */
[----:B-1----:R-:W-:Y:S01]  /*6700*/  FADD R37, R7, R36 ;  /* 0x0000002407257221 */ /* 0x002fe20000000000 */
[----:B------:R-:W-:Y:S01]  /*6710*/  FMUL R46, R46, 1.4426950216293334961 ;  /* 0x3fb8aa3b2e2e7820 */ /* 0x000fe20000400000 */
[----:B------:R-:W-:Y:S01]  /*6720*/  FMUL R47, R47, 1.4426950216293334961 ;  /* 0x3fb8aa3b2f2f7820 */ /* 0x000fe20000400000 */
[--C-:B------:R-:W-:Y:S01]  /*6730*/  FFMA R48, R48, UR24, -R124.reuse ;  /* 0x0000001830307c23 */ /* 0x100fe2000800087c */
[----:B------:R-:W-:Y:S01]  /*6740*/  FADD R37, R12, R37 ;  /* 0x000000250c257221 */ /* 0x000fe20000000000 */
[--C-:B------:R-:W-:Y:S01]  /*6750*/  FFMA R49, R49, UR24, -R124.reuse ;  /* 0x0000001831317c23 */ /* 0x100fe2000800087c */
[--C-:B------:R-:W-:Y:S01]  /*6760*/  FFMA R50, R50, UR24, -R124.reuse ;  /* 0x0000001832327c23 */ /* 0x100fe2000800087c */
[----:B------:R-:W1:Y:S01]  /*6770*/  MUFU.EX2 R11, R11 ;  /* 0x0000000b000b7308 */ /* 0x000e620000000800 */
[----:B----4-:R-:W-:Y:S01]  /*6780*/  FADD R36, R10, R37 ;  /* 0x000000250a247221 */ /* 0x010fe20000000000 */
[----:B------:R-:W-:Y:S01]  /*6790*/  FMUL R48, R48, 1.4426950216293334961 ;  /* 0x3fb8aa3b30307820 */ /* 0x000fe20000400000 */
[----:B------:R-:W-:Y:S01]  /*67a0*/  FMUL R49, R49, 1.4426950216293334961 ;  /* 0x3fb8aa3b31317820 */ /* 0x000fe20000400000 */
[----:B------:R-:W-:Y:S01]  /*67b0*/  FMUL R50, R50, 1.4426950216293334961 ;  /* 0x3fb8aa3b32327820 */ /* 0x000fe20000400000 */
[--C-:B------:R-:W-:Y:S01]  /*67c0*/  FFMA R51, R51, UR24, -R124.reuse ;  /* 0x0000001833337c23 */ /* 0x100fe2000800087c */
[--C-:B------:R-:W-:Y:S01]  /*67d0*/  FFMA R52, R52, UR24, -R124.reuse ;  /* 0x0000001834347c23 */ /* 0x100fe2000800087c */
[----:B------:R-:W-:Y:S01]  /*67e0*/  FFMA R53, R53, UR24, -R124 ;  /* 0x0000001835357c23 */ /* 0x000fe2000800087c */
[----:B------:R-:W3:Y:S01]  /*67f0*/  MUFU.EX2 R14, R14 ;  /* 0x0000000e000e7308 */ /* 0x000ee20000000800 */
[----:B0-----:R-:W-:Y:S01]  /*6800*/  FADD R36, R13, R36 ;  /* 0x000000240d247221 */ /* 0x001fe20000000000 */
[----:B------:R-:W-:Y:S01]  /*6810*/  FMUL R51, R51, 1.4426950216293334961 ;  /* 0x3fb8aa3b33337820 */ /* 0x000fe20000400000 */
[----:B------:R-:W-:Y:S01]  /*6820*/  FMUL R52, R52, 1.4426950216293334961 ;  /* 0x3fb8aa3b34347820 */ /* 0x000fe20000400000 */
[----:B------:R-:W-:Y:S01]  /*6830*/  FMUL R53, R53, 1.4426950216293334961 ;  /* 0x3fb8aa3b35357820 */ /* 0x000fe20000400000 */
[--C-:B------:R-:W-:Y:S01]  /*6840*/  FFMA R54, R54, UR24, -R124.reuse ;  /* 0x0000001836367c23 */ /* 0x100fe2000800087c */
[--C-:B------:R-:W-:Y:S01]  /*6850*/  FFMA R55, R55, UR24, -R124.reuse ;  /* 0x0000001837377c23 */ /* 0x100fe2000800087c */
[----:B------:R-:W-:Y:S01]  /*6860*/  FFMA R56, R56, UR24, -R124 ;  /* 0x0000001838387c23 */ /* 0x000fe2000800087c */
[----:B------:R-:W0:Y:S01]  /*6870*/  MUFU.EX2 R17, R17 ;  /* 0x0000001100117308 */ /* 0x000e220000000800 */
[----:B-1----:R-:W-:Y:S01]  /*6880*/  FADD R37, R11, R36 ;  /* 0x000000240b257221 */ /* 0x002fe20000000000 */
[----:B------:R-:W-:Y:S01]  /*6890*/  FMUL R54, R54, 1.4426950216293334961 ;  /* 0x3fb8aa3b36367820 */ /* 0x000fe20000400000 */
[----:B------:R-:W-:Y:S01]  /*68a0*/  FMUL R55, R55, 1.4426950216293334961 ;  /* 0x3fb8aa3b37377820 */ /* 0x000fe20000400000 */
[----:B------:R-:W-:Y:S01]  /*68b0*/  FMUL R56, R56, 1.4426950216293334961 ;  /* 0x3fb8aa3b38387820 */ /* 0x000fe20000400000 */
[----:B------:R-:W-:Y:S01]  /*68c0*/  FADD R37, R16, R37 ;  /* 0x0000002510257221 */ /* 0x000fe20000000000 */
[--C-:B------:R-:W-:Y:S01]  /*68d0*/  FFMA R57, R57, UR24, -R124.reuse ;  /* 0x0000001839397c23 */ /* 0x100fe2000800087c */
[--C-:B------:R-:W-:Y:S01]  /*68e0*/  FFMA R58, R58, UR24, -R124.reuse ;  /* 0x000000183a3a7c23 */ /* 0x100fe2000800087c */
[----:B------:R-:W1:Y:S01]  /*68f0*/  MUFU.EX2 R15, R15 ;  /* 0x0000000f000f7308 */ /* 0x000e620000000800 */
[----:B---3--:R-:W-:Y:S01]  /*6900*/  FADD R36, R14, R37 ;  /* 0x000000250e247221 */ /* 0x008fe20000000000 */
[----:B------:R-:W-:Y:S01]  /*6910*/  FMUL R57, R57, 1.4426950216293334961 ;  /* 0x3fb8aa3b39397820 */ /* 0x000fe20000400000 */
[--C-:B------:R-:W-:Y:S01]  /*6920*/  FFMA R60, R60, UR24, -R124.reuse ;  /* 0x000000183c3c7c23 */ /* 0x100fe2000800087c */
[----:B------:R-:W-:Y:S01]  /*6930*/  FMUL R58, R58, 1.4426950216293334961 ;  /* 0x3fb8aa3b3a3a7820 */ /* 0x000fe20000400000 */
[--C-:B------:R-:W-:Y:S01]  /*6940*/  FFMA R59, R59, UR24, -R124.reuse ;  /* 0x000000183b3b7c23 */ /* 0x100fe2000800087c */
[----:B------:R-:W-:Y:S01]  /*6950*/  FFMA R63, R63, UR24, -R124 ;  /* 0x000000183f3f7c23 */ /* 0x000fe2000800087c */
[----:B------:R-:W-:Y:S01]  /*6960*/  FMUL R60, R60, 1.4426950216293334961 ;  /* 0x3fb8aa3b3c3c7820 */ /* 0x000fe20000400000 */
[----:B------:R3:W4:Y:S01]  /*6970*/  MUFU.EX2 R20, R202 ;  /* 0x000000ca00147308 */ /* 0x0007220000000800 */
[----:B0-----:R-:W-:Y:S01]  /*6980*/  FADD R36, R17, R36 ;  /* 0x0000002411247221 */ /* 0x001fe20000000000 */
[----:B------:R-:W-:Y:S01]  /*6990*/  FMUL R59, R59, 1.4426950216293334961 ;  /* 0x3fb8aa3b3b3b7820 */ /* 0x000fe20000400000 */
[----:B------:R-:W-:Y:S01]  /*69a0*/  FMUL R63, R63, 1.4426950216293334961 ;  /* 0x3fb8aa3b3f3f7820 */ /* 0x000fe20000400000 */
[--C-:B------:R-:W-:Y:S01]  /*69b0*/  FFMA R64, R64, UR24, -R124.reuse ;  /* 0x0000001840407c23 */ /* 0x100fe2000800087c */
[--C-:B------:R-:W-:Y:S01]  /*69c0*/  FFMA R66, R66, UR24, -R124.reuse ;  /* 0x0000001842427c23 */ /* 0x100fe2000800087c */
[----:B------:R-:W-:-:S02]  /*69d0*/  FFMA R67, R67, UR24, -R124 ;  /* 0x0000001843437c23 */ /* 0x000fc4000800087c */
[----:B------:R-:W0:Y:S01]  /*69e0*/  MUFU.EX2 R18, R18 ;  /* 0x0000001200127308 */ /* 0x000e220000000800 */
[----:B-1----:R-:W-:Y:S01]  /*69f0*/  FADD R37, R15, R36 ;  /* 0x000000240f257221 */ /* 0x002fe20000000000 */
[----:B---3--:R-:W-:Y:S01]  /*6a00*/  FMUL R202, R27, 1.4426950216293334961 ;  /* 0x3fb8aa3b1bca7820 */ /* 0x008fe20000400000 */
[----:B------:R-:W-:Y:S01]  /*6a10*/  FMUL R27, R30, 1.4426950216293334961 ;  /* 0x3fb8aa3b1e1b7820 */ /* 0x000fe20000400000 */
[----:B------:R-:W-:Y:S01]  /*6a20*/  FFMA R30, R32, UR24, -R124 ;  /* 0x00000018201e7c23 */ /* 0x000fe2000800087c */
[----:B------:R-:W-:Y:S01]  /*6a30*/  FMUL R64, R64, 1.4426950216293334961 ;  /* 0x3fb8aa3b40407820 */ /* 0x000fe20000400000 */
[----:B------:R-:W-:Y:S01]  /*6a40*/  FMUL R236, R66, 1.4426950216293334961 ;  /* 0x3fb8aa3b42ec7820 */ /* 0x000fe20000400000 */
[----:B------:R-:W-:Y:S01]  /*6a50*/  FMUL R235, R67, 1.4426950216293334961 ;  /* 0x3fb8aa3b43eb7820 */ /* 0x000fe20000400000 */
[----:B------:R-:W1:Y:S01]  /*6a60*/  MUFU.EX2 R21, R21 ;  /* 0x0000001500157308 */ /* 0x000e620000000800 */
[----:B----4-:R-:W-:Y:S01]  /*6a70*/  FADD R37, R20, R37 ;  /* 0x0000002514257221 */ /* 0x010fe20000000000 */
[----:B------:R-:W-:Y:S01]  /*6a80*/  FMUL R30, R30, 1.4426950216293334961 ;  /* 0x3fb8aa3b1e1e7820 */ /* 0x000fe20000400000 */
[----:B------:R-:W-:-:S05]  /*6a90*/  IMAD.WIDE R66, R157, 0x2, R132 ;  /* 0x000000029d427825 */ /* 0x000fca00078e0284 */
[----:B------:R-:W3:Y:S01]  /*6aa0*/  MUFU.EX2 R19, R19 ;  /* 0x0000001300137308 */ /* 0x000ee20000000800 */
[----:B0-----:R-:W-:-:S07]  /*6ab0*/  FADD R36, R18, R37 ;  /* 0x0000002512247221 */ /* 0x001fce0000000000 */
[----:B------:R-:W0:Y:S01]  /*6ac0*/  MUFU.EX2 R22, R22 ;  /* 0x0000001600167308 */ /* 0x000e220000000800 */
[----:B-1----:R-:W-:-:S07]  /*6ad0*/  FADD R36, R21, R36 ;  /* 0x0000002415247221 */ /* 0x002fce0000000000 */
[----:B------:R-:W1:Y:S01]  /*6ae0*/  MUFU.EX2 R25, R25 ;  /* 0x0000001900197308 */ /* 0x000e620000000800 */
[----:B---3--:R-:W-:-:S04]  /*6af0*/  FADD R37, R19, R36 ;  /* 0x0000002413257221 */ /* 0x008fc80000000000 */
[----:B------:R-:W-:-:S03]  /*6b00*/  FADD R37, R24, R37 ;  /* 0x0000002518257221 */ /* 0x000fc60000000000 */
[----:B------:R-:W3:Y:S01]  /*6b10*/  MUFU.EX2 R23, R23 ;  /* 0x0000001700177308 */ /* 0x000ee20000000800 */
[----:B0-----:R-:W-:-:S07]  /*6b20*/  FADD R36, R22, R37 ;  /* 0x0000002516247221 */ /* 0x001fce0000000000 */
[----:B------:R-:W0:Y:S01]  /*6b30*/  MUFU.EX2 R28, R202 ;  /* 0x000000ca001c7308 */ /* 0x000e220000000800 */
[----:B-1----:R-:W-:-:S07]  /*6b40*/  FADD R36, R25, R36 ;  /* 0x0000002419247221 */ /* 0x002fce0000000000 */
[----:B------:R-:W1:Y:S01]  /*6b50*/  MUFU.EX2 R26, R26 ;  /* 0x0000001a001a7308 */ /* 0x000e620000000800 */
[----:B---3--:R-:W-:-:S07]  /*6b60*/  FADD R37, R23, R36 ;  /* 0x0000002417257221 */ /* 0x008fce0000000000 */
        /* <DEDUP_REMOVED lines=37> */
[----:B0-----:R-:W-:Y:S01]  /*6dc0*/  FADD R37, R45, R36 ;  /* 0x000000242d257221 */ /* 0x001fe20000000000 */
[----:B------:R-:W-:-:S06]  /*6dd0*/  FFMA R36, R61, UR24, -R124 ;  /* 0x000000183d247c23 */ /* 0x000fcc000800087c */
[----:B------:R-:W0:Y:S01]  /*6de0*/  MUFU.EX2 R48, R48 ;  /* 0x0000003000307308 */ /* 0x000e220000000800 */
[----:B-1----:R-:W-:Y:S01]  /*6df0*/  FADD R38, R46, R37 ;  /* 0x000000252e267221 */ /* 0x002fe20000000000 */
[----:B------:R-:W-:Y:S01]  /*6e00*/  FMUL R37, R36, 1.4426950216293334961 ;  /* 0x3fb8aa3b24257820 */ /* 0x000fe20000400000 */
[----:B------:R-:W-:-:S04]  /*6e10*/  FFMA R36, R62, UR24, -R124 ;  /* 0x000000183e247c23 */ /* 0x000fc8000800087c */
[----:B------:R-:W-:Y:S01]  /*6e20*/  FMUL R36, R36, 1.4426950216293334961 ;  /* 0x3fb8aa3b24247820 */ /* 0x000fe20000400000 */
[----:B------:R-:W1:Y:S01]  /*6e30*/  MUFU.EX2 R49, R49 ;  /* 0x0000003100317308 */ /* 0x000e620000000800 */
[----:B---3--:R-:W-:-:S07]  /*6e40*/  FADD R39, R47, R38 ;  /* 0x000000262f277221 */ /* 0x008fce0000000000 */
[----:B------:R-:W3:Y:S01]  /*6e50*/  MUFU.EX2 R50, R50 ;  /* 0x0000003200327308 */ /* 0x000ee20000000800 */
[----:B0-----:R-:W-:-:S07]  /*6e60*/  FADD R38, R48, R39 ;  /* 0x0000002730267221 */ /* 0x001fce0000000000 */
[----:B------:R-:W0:Y:S01]  /*6e70*/  MUFU.EX2 R51, R51 ;  /* 0x0000003300337308 */ /* 0x000e220000000800 */
[----:B-1----:R-:W-:Y:S01]  /*6e80*/  FADD R39, R49, R38 ;  /* 0x0000002631277221 */ /* 0x002fe20000000000 */
[----:B------:R-:W-:Y:S01]  /*6e90*/  FADD R38, -R124, R207 ;  /* 0x000000cf7c267221 */ /* 0x000fe20000000100 */
[----:B------:R-:W-:-:S05]  /*6ea0*/  SHF.R.U32.HI R207, RZ, 0x1, R0 ;  /* 0x00000001ffcf7819 */ /* 0x000fca0000011600 */
[----:B------:R1:W-:Y:S01]  /*6eb0*/  MUFU.EX2 R62, R37 ;  /* 0x00000025003e7308 */ /* 0x0003e20000000800 */
[----:B---3--:R-:W-:-:S07]  /*6ec0*/  FADD R206, R50, R39 ;  /* 0x0000002732ce7221 */ /* 0x008fce0000000000 */
[----:B------:R-:W3:Y:S01]  /*6ed0*/  MUFU.EX2 R52, R52 ;  /* 0x0000003400347308 */ /* 0x000ee20000000800 */
[----:B-1----:R-:W-:Y:S01]  /*6ee0*/  FMUL R37, R38, 1.4426950216293334961 ;  /* 0x3fb8aa3b26257820 */ /* 0x002fe20000400000 */
[----:B0-----:R-:W-:Y:S01]  /*6ef0*/  FADD R39, R51, R206 ;  /* 0x000000ce33277221 */ /* 0x001fe20000000000 */
[C---:B------:R-:W-:Y:S02]  /*6f00*/  LOP3.LUT R206, R209.reuse, 0x1b0, RZ, 0xc0, !PT ;  /* 0x000001b0d1ce7812 */ /* 0x040fe400078ec0ff */
[----:B------:R-:W-:Y:S02]  /*6f10*/  LOP3.LUT R209, R209, 0x1f0, RZ, 0xc0, !PT ;  /* 0x000001f0d1d17812 */ /* 0x000fe400078ec0ff */
[----:B------:R-:W-:Y:S01]  /*6f20*/  LOP3.LUT R206, R206, 0x40, R207, 0xf8, !PT ;  /* 0x00000040cece7812 */ /* 0x000fe200078ef8cf */
[----:B------:R-:W0:Y:S03]  /*6f30*/  MUFU.EX2 R53, R53 ;  /* 0x0000003500357308 */ /* 0x000e260000000800 */
[----:B------:R-:W-:-:S05]  /*6f40*/  IADD3 R206, PT, PT, R206, UR14, RZ ;  /* 0x0000000ecece7c10 */ /* 0x000fca000fffe0ff */
[----:B------:R-:W2:Y:S01]  /*6f50*/  MUFU.EX2 R37, R37 ;  /* 0x0000002500257308 */ /* 0x000ea20000000800 */
[----:B---3--:R-:W-:-:S07]  /*6f60*/  FADD R38, R52, R39 ;  /* 0x0000002734267221 */ /* 0x008fce0000000000 */
[----:B------:R-:W1:Y:S01]  /*6f70*/  MUFU.EX2 R54, R54 ;  /* 0x0000003600367308 */ /* 0x000e620000000800 */
[----:B0-----:R-:W-:-:S07]  /*6f80*/  FADD R39, R53, R38 ;  /* 0x0000002635277221 */ /* 0x001fce0000000000 */
[----:B------:R-:W0:Y:S01]  /*6f90*/  MUFU.EX2 R55, R55 ;  /* 0x0000003700377308 */ /* 0x000e220000000800 */
[----:B--2---:R2:W-:Y:S07]  /*6fa0*/  STSM.16.M88 [R206+0x8000], R37 ;  /* 0x00800025ce007844 */ /* 0x0045ee0000000000 */
[----:B------:R-:W3:Y:S08]  /*6fb0*/  MUFU.EX2 R56, R56 ;  /* 0x0000003800387308 */ /* 0x000ef00000000800 */
[----:B------:R-:W4:Y:S08]  /*6fc0*/  MUFU.EX2 R57, R57 ;  /* 0x0000003900397308 */ /* 0x000f300000000800 */
[----:B------:R-:W-:Y:S08]  /*6fd0*/  MUFU.EX2 R61, R60 ;  /* 0x0000003c003d7308 */ /* 0x000ff00000000800 */
[----:B------:R-:W5:Y:S08]  /*6fe0*/  MUFU.EX2 R58, R58 ;  /* 0x0000003a003a7308 */ /* 0x000f700000000800 */
[----:B------:R1:W-:Y:S08]  /*6ff0*/  MUFU.EX2 R60, R36 ;  /* 0x00000024003c7308 */ /* 0x0003f00000000800 */
[----:B------:R-:W2:Y:S01]  /*7000*/  MUFU.EX2 R59, R59 ;  /* 0x0000003b003b7308 */ /* 0x000ea20000000800 */
[----:B-1----:R-:W-:-:S04]  /*7010*/  FADD R36, R54, R39 ;  /* 0x0000002736247221 */ /* 0x002fc80000000000 */
[----:B0-----:R-:W-:Y:S01]  /*7020*/  FADD R39, R55, R36 ;  /* 0x0000002437277221 */ /* 0x001fe20000000000 */
[----:B------:R-:W-:Y:S02]  /*7030*/  FFMA R36, R65, UR24, -R124 ;  /* 0x0000001841247c23 */ /* 0x000fe4000800087c */
[----:B------:R-:W0:Y:S01]  /*7040*/  MUFU.EX2 R63, R63 ;  /* 0x0000003f003f7308 */ /* 0x000e220000000800 */
[----:B---3--:R-:W-:Y:S01]  /*7050*/  FADD R38, R56, R39 ;  /* 0x0000002738267221 */ /* 0x008fe20000000000 */
[----:B------:R-:W-:-:S03]  /*7060*/  FMUL R238, R36, 1.4426950216293334961 ;  /* 0x3fb8aa3b24ee7820 */ /* 0x000fc60000400000 */
[----:B----4-:R-:W-:-:S03]  /*7070*/  FADD R39, R57, R38 ;  /* 0x0000002639277221 */ /* 0x010fc60000000000 */
[----:B------:R-:W1:Y:S01]  /*7080*/  MUFU.EX2 R65, R64 ;  /* 0x0000004000417308 */ /* 0x000e620000000800 */
[----:B-----5:R-:W-:-:S04]  /*7090*/  FADD R36, R58, R39 ;  /* 0x000000273a247221 */ /* 0x020fc80000000000 */
[----:B--2---:R-:W-:Y:S01]  /*70a0*/  FADD R38, R59, R36 ;  /* 0x000000243b267221 */ /* 0x004fe20000000000 */
[----:B------:R-:W-:Y:S03]  /*70b0*/  BAR.SYNC.DEFER_BLOCKING 0x0 ;  /* 0x0000000000007b1d */ /* 0x000fe60000010000 */
[----:B------:R-:W-:-:S03]  /*70c0*/  FADD R39, R61, R38 ;  /* 0x000000263d277221 */ /* 0x000fc60000000000 */
[----:B------:R-:W2:Y:S01]  /*70d0*/  MUFU.EX2 R238, R238 ;  /* 0x000000ee00ee7308 */ /* 0x000ea20000000800 */
[----:B------:R-:W-:-:S04]  /*70e0*/  FADD R39, R62, R39 ;  /* 0x000000273e277221 */ /* 0x000fc80000000000 */
[----:B------:R-:W-:-:S03]  /*70f0*/  FADD R38, R60, R39 ;  /* 0x000000273c267221 */ /* 0x000fc60000000000 */
[----:B------:R-:W3:Y:S01]  /*7100*/  MUFU.EX2 R236, R236 ;  /* 0x000000ec00ec7308 */ /* 0x000ee20000000800 */
[----:B0-----:R-:W-:-:S04]  /*7110*/  FADD R38, R63, R38 ;  /* 0x000000263f267221 */ /* 0x001fc80000000000 */
[----:B-1----:R-:W-:-:S03]  /*7120*/  FADD R39, R65, R38 ;  /* 0x0000002641277221 */ /* 0x002fc60000000000 */
[----:B------:R-:W0:Y:S01]  /*7130*/  MUFU.EX2 R235, R235 ;  /* 0x000000eb00eb7308 */ /* 0x000e220000000800 */
[----:B--2---:R-:W-:Y:S01]  /*7140*/  FADD R39, R238, R39 ;  /* 0x00000027ee277221 */ /* 0x004fe20000000000 */
[----:B------:R1:W2:Y:S01]  /*7150*/  LDSM.16.M88 R36, [R209+UR14+0x8000] ;  /* 0x0080000ed124783b */ /* 0x0002a20008000000 */
[----:B------:R-:W4:Y:S02]  /*7160*/  SYNCS.PHASECHK.TRANS64.TRYWAIT P2, [UR17], R204 ;  /* 0x000000ccff0075a7 */ /* 0x000f240008041111 */
[----:B---3--:R-:W-:-:S04]  /*7170*/  FADD R38, R236, R39 ;  /* 0x00000027ec267221 */ /* 0x008fc80000000000 */
[----:B0-----:R-:W-:-:S05]  /*7180*/  FADD R38, R235, R38 ;  /* 0x00000026eb267221 */ /* 0x001fca0000000000 */
[----:B------:R1:W0:Y:S02]  /*7190*/  SHFL.BFLY PT, R39, R38, 0x10, 0x1f ;  /* 0x0e001f0026277f89 */ /* 0x00022400000e0000 */
[----:B-12-4-:R-:W-:Y:S05]  /*71a0*/  @!P2 BRA `(.L_x_15) ;  /* 0x000000280010a947 */ /* 0x016fea0003800000 */
.L_x_24:
[C---:B------:R-:W-:Y:S01]  /*71b0*/  IMAD.WIDE R218, R157.reuse, 0x2, R98 ;  /* 0x000000029dda7825 */ /* 0x040fe200078e0262 */
[----:B------:R-:W2:Y:S03]  /*71c0*/  LDG.E.U16 R234, desc[UR26][R66.64] ;  /* 0x0000001a42ea7981 */ /* 0x000ea6000c1e1500 */
[C---:B------:R-:W-:Y:S01]  /*71d0*/  IMAD.WIDE R214, R157.reuse, 0x2, R82 ;  /* 0x000000029dd67825 */ /* 0x040fe200078e0252 */
[----:B------:R-:W3:Y:S03]  /*71e0*/  LDG.E.U16 R64, desc[UR26][R218.64] ;  /* 0x0000001ada407981 */ /* 0x000ee6000c1e1500 */
[C---:B------:R-:W-:Y:S01]  /*71f0*/  IMAD.WIDE R212, R157.reuse, 0x2, R74 ;  /* 0x000000029dd47825 */ /* 0x040fe200078e024a */
[----:B------:R-:W4:Y:S03]  /*7200*/  LDG.E.U16 R204, desc[UR26][R214.64] ;  /* 0x0000001ad6cc7981 */ /* 0x000f26000c1e1500 */
        /* <DEDUP_REMOVED lines=14> */
[C---:B-1----:R-:W-:Y:S01]  /*72f0*/  IMAD.WIDE R212, R157.reuse, 0x2, R72 ;  /* 0x000000029dd47825 */ /* 0x042fe200078e0248 */
        /* <DEDUP_REMOVED lines=8> */
[----:B------:R0:W5:Y:S03]  /*7380*/  LDG.E.U16 R224, desc[UR26][R218.64] ;  /* 0x0000001adae07981 */ /* 0x000166000c1e1500 */
[C---:B------:R-:W-:Y:S01]  /*7390*/  IMAD.WIDE R246, R157.reuse, 0x2, R94 ;  /* 0x000000029df67825 */ /* 0x040fe200078e025e */
[----:B------:R0:W5:Y:S03]  /*73a0*/  LDG.E.U16 R208, desc[UR26][R250.64] ;  /* 0x0000001afad07981 */ /* 0x000166000c1e1500 */
[C---:B------:R-:W-:Y:S01]  /*73b0*/  IMAD.WIDE R244, R157.reuse, 0x2, R86 ;  /* 0x000000029df47825 */ /* 0x040fe200078e0256 */
[----:B------:R1:W5:Y:S03]  /*73c0*/  LDG.E.U16 R210, desc[UR26][R248.64] ;  /* 0x0000001af8d27981 */ /* 0x000366000c1e1500 */
[C---:B------:R-:W-:Y:S01]  /*73d0*/  IMAD.WIDE R242, R157.reuse, 0x2, R70 ;  /* 0x000000029df27825 */ /* 0x040fe200078e0246 */
[----:B------:R1:W5:Y:S03]  /*73e0*/  LDG.E.U16 R211, desc[UR26][R246.64] ;  /* 0x0000001af6d37981 */ /* 0x000366000c1e1500 */
[C---:B0-----:R-:W-:Y:S01]  /*73f0*/  IMAD.WIDE R240, R157.reuse, 0x2, R126 ;  /* 0x000000029df07825 */ /* 0x041fe200078e027e */
[----:B------:R0:W5:Y:S03]  /*7400*/  LDG.E.U16 R212, desc[UR26][R244.64] ;  /* 0x0000001af4d47981 */ /* 0x000166000c1e1500 */
[C---:B------:R-:W-:Y:S01]  /*7410*/  IMAD.WIDE R220, R157.reuse, 0x2, R104 ;  /* 0x000000029ddc7825 */ /* 0x040fe200078e0268 */
[----:B------:R0:W5:Y:S03]  /*7420*/  LDG.E.U16 R214, desc[UR26][R242.64] ;  /* 0x0000001af2d67981 */ /* 0x000166000c1e1500 */
[C---:B-1----:R-:W-:Y:S01]  /*7430*/  IMAD.WIDE R216, R157.reuse, 0x2, R78 ;  /* 0x000000029dd87825 */ /* 0x042fe200078e024e */
[----:B------:R1:W5:Y:S03]  /*7440*/  LDG.E.U16 R231, desc[UR26][R240.64] ;  /* 0x0000001af0e77981 */ /* 0x000366000c1e1500 */
[C---:B------:R-:W-:Y:S01]  /*7450*/  IMAD.WIDE R218, R157.reuse, 0x2, R116 ;  /* 0x000000029dda7825 */ /* 0x040fe200078e0274 */
[----:B------:R-:W5:Y:S03]  /*7460*/  LDG.E.U16 R226, desc[UR26][R226.64] ;  /* 0x0000001ae2e27981 */ /* 0x000f66000c1e1500 */
[C---:B------:R-:W-:Y:S01]  /*7470*/  IMAD.WIDE R250, R157.reuse, 0x2, R108 ;  /* 0x000000029dfa7825 */ /* 0x040fe200078e026c */
[----:B------:R-:W5:Y:S03]  /*7480*/  LDG.E.U16 R222, desc[UR26][R222.64] ;  /* 0x0000001adede7981 */ /* 0x000f66000c1e1500 */
[C---:B------:R-:W-:Y:S01]  /*7490*/  IMAD.WIDE R248, R157.reuse, 0x2, R100 ;  /* 0x000000029df87825 */ /* 0x040fe200078e0264 */
[----:B------:R1:W5:Y:S03]  /*74a0*/  LDG.E.U16 R221, desc[UR26][R220.64] ;  /* 0x0000001adcdd7981 */ /* 0x000366000c1e1500 */
[C---:B------:R-:W-:Y:S01]  /*74b0*/  IMAD.WIDE R246, R157.reuse, 0x2, R92 ;  /* 0x000000029df67825 */ /* 0x040fe200078e025c */
[----:B------:R-:W5:Y:S03]  /*74c0*/  LDG.E.U16 R213, desc[UR26][R216.64] ;  /* 0x0000001ad8d57981 */ /* 0x000f66000c1e1500 */
[C---:B0-----:R-:W-:Y:S01]  /*74d0*/  IMAD.WIDE R244, R157.reuse, 0x2, R84 ;  /* 0x000000029df47825 */ /* 0x041fe200078e0254 */
[----:B------:R-:W5:Y:S03]  /*74e0*/  LDG.E.U16 R227, desc[UR26][R218.64] ;  /* 0x0000001adae37981 */ /* 0x000f66000c1e1500 */
[C---:B------:R-:W-:Y:S01]  /*74f0*/  IMAD.WIDE R242, R157.reuse, 0x2, R76 ;  /* 0x000000029df27825 */ /* 0x040fe200078e024c */
[----:B------:R-:W5:Y:S03]  /*7500*/  LDG.E.U16 R223, desc[UR26][R250.64] ;  /* 0x0000001afadf7981 */ /* 0x000f66000c1e1500 */
[----:B-1----:R-:W-:Y:S01]  /*7510*/  IMAD.WIDE R240, R157, 0x2, R68 ;  /* 0x000000029df07825 */ /* 0x002fe200078e0244 */
[----:B------:R-:W5:Y:S04]  /*7520*/  LDG.E.U16 R215, desc[UR26][R248.64] ;  /* 0x0000001af8d77981 */ /* 0x000f68000c1e1500 */
[----:B------:R-:W5:Y:S04]  /*7530*/  LDG.E.U16 R216, desc[UR26][R246.64] ;  /* 0x0000001af6d87981 */ /* 0x000f68000c1e1500 */
[----:B------:R-:W5:Y:S04]  /*7540*/  LDG.E.U16 R217, desc[UR26][R244.64] ;  /* 0x0000001af4d97981 */ /* 0x000f68000c1e1500 */
[----:B------:R-:W5:Y:S04]  /*7550*/  LDG.E.U16 R218, desc[UR26][R242.64] ;  /* 0x0000001af2da7981 */ /* 0x000f68000c1e1500 */
[----:B------:R-:W5:Y:S01]  /*7560*/  LDG.E.U16 R219, desc[UR26][R240.64] ;  /* 0x0000001af0db7981 */ /* 0x000f62000c1e1500 */
[----:B------:R-:W-:-:S02]  /*7570*/  SHF.R.S32.HI R220, RZ, 0x7, R0 ;  /* 0x00000007ffdc7819 */ /* 0x000fc40000011400 */
[----:B------:R-:W-:Y:S02]  /*7580*/  LOP3.LUT R237, R0, 0x3f, RZ, 0xc0, !PT ;  /* 0x0000003f00ed7812 */ /* 0x000fe400078ec0ff */
[----:B------:R-:W-:Y:S02]  /*7590*/  F2FP.BF16.F32.PACK_AB R5, R8, R5 ;  /* 0x000000050805723e */ /* 0x000fe400000010ff */
[----:B------:R-:W-:Y:S02]  /*75a0*/  SGXT R220, R220, 0x1 ;  /* 0x00000001dcdc781a */ /* 0x000fe40000000200 */
[----:B------:R-:W-:Y:S02]  /*75b0*/  SHF.L.U32 R237, R237, 0x1, RZ ;  /* 0x00000001eded7819 */ /* 0x000fe400000006ff */
[----:B------:R-:W-:Y:S02]  /*75c0*/  F2FP.BF16.F32.PACK_AB R8, R13, R10 ;  /* 0x0000000a0d08723e */ /* 0x000fe400000010ff */
[----:B------:R-:W-:-:S02]  /*75d0*/  F2FP.BF16.F32.PACK_AB R10, R17, R14 ;  /* 0x0000000e110a723e */ /* 0x000fc400000010ff */
[----:B------:R-:W-:Y:S02]  /*75e0*/  F2FP.BF16.F32.PACK_AB R14, R25, R22 ;  /* 0x00000016190e723e */ /* 0x000fe400000010ff */
[----:B------:R-:W-:Y:S02]  /*75f0*/  F2FP.BF16.F32.PACK_AB R22, R41, R40 ;  /* 0x000000282916723e */ /* 0x000fe400000010ff */
[----:B------:R-:W-:Y:S02]  /*7600*/  LOP3.LUT R220, R237, 0x90, R220, 0x78, !PT ;  /* 0x00000090eddc7812 */ /* 0x000fe400078e78dc */
[----:B------:R-:W-:Y:S02]  /*7610*/  F2FP.BF16.F32.PACK_AB R6, R9, R6 ;  /* 0x000000060906723e */ /* 0x000fe400000010ff */
[----:B------:R-:W-:Y:S02]  /*7620*/  SHF.L.U32 R41, R0, 0x7, RZ ;  /* 0x0000000700297819 */ /* 0x000fe400000006ff */
[----:B------:R-:W-:-:S02]  /*7630*/  F2FP.BF16.F32.PACK_AB R7, R12, R7 ;  /* 0x000000070c07723e */ /* 0x000fc400000010ff */
[----:B------:R-:W-:Y:S02]  /*7640*/  F2FP.BF16.F32.PACK_AB R9, R16, R11 ;  /* 0x0000000b1009723e */ /* 0x000fe400000010ff */
[----:B------:R-:W-:Y:S02]  /*7650*/  F2FP.BF16.F32.PACK_AB R11, R20, R15 ;  /* 0x0000000f140b723e */ /* 0x000fe400000010ff */
[----:B------:R-:W-:Y:S02]  /*7660*/  F2FP.BF16.F32.PACK_AB R12, R21, R18 ;  /* 0x00000012150c723e */ /* 0x000fe400000010ff */
[----:B------:R-:W-:Y:S02]  /*7670*/  F2FP.BF16.F32.PACK_AB R13, R24, R19 ;  /* 0x00000013180d723e */ /* 0x000fe400000010ff */
[----:B------:R-:W-:Y:S02]  /*7680*/  F2FP.BF16.F32.PACK_AB R15, R28, R23 ;  /* 0x000000171c0f723e */ /* 0x000fe400000010ff */
        /* <DEDUP_REMOVED lines=20> */
[----:B------:R-:W-:Y:S02]  /*77d0*/  LOP3.LUT R41, R220, 0x2000, R41, 0xf8, !PT ;  /* 0x00002000dc297812 */ /* 0x000fe400078ef829 */
[----:B------:R-:W-:Y:S01]  /*77e0*/  STTM.16dp32bit_t0_t15.x32 tmem[UR22], R4 ;  /* 0x00000004000079ed */ /* 0x000fe20008a80016 */
[----:B------:R0:W-:Y:S01]  /*77f0*/  STTM.16dp32bit_t16_t31.x32 tmem[UR22+0x20], R4 ;  /* 0x00002004000079ed */ /* 0x0001e20008aa0016 */
[C---:B------:R-:W-:Y:S02]  /*7800*/  LOP3.LUT R42, R41.reuse, 0x20, RZ, 0x3c, !PT ;  /* 0x00000020292a7812 */ /* 0x040fe400078e3cff */
[C---:B------:R-:W-:Y:S02]  /*7810*/  LOP3.LUT R40, R41.reuse, 0x60, RZ, 0x3c, !PT ;  /* 0x0000006029287812 */ /* 0x040fe400078e3cff */
[----:B0-----:R-:W-:Y:S01]  /*7820*/  LOP3.LUT R5, R41, 0x40, RZ, 0x3c, !PT ;  /* 0x0000004029057812 */ /* 0x001fe200078e3cff */
[----:B--2---:R-:W-:Y:S04]  /*7830*/  STS.U16 [R3+UR14+0xc000], R234 ;  /* 0x00c000ea03007988 */ /* 0x004fe8000800040e */
[----:B---3--:R-:W-:Y:S04]  /*7840*/  STS.U16 [R3+UR14+0xd000], R64 ;  /* 0x00d0004003007988 */ /* 0x008fe8000800040e */
[----:B----4-:R-:W-:Y:S04]  /*7850*/  STS.U16 [R3+UR14+0xd800], R204 ;  /* 0x00d800cc03007988 */ /* 0x010fe8000800040e */
[----:B-----5:R-:W-:Y:S04]  /*7860*/  STS.U16 [R3+UR14+0xdc00], R66 ;  /* 0x00dc004203007988 */ /* 0x020fe8000800040e */
[----:B------:R-:W-:Y:S04]  /*7870*/  STS.U16 [R3+UR14+0xc400], R230 ;  /* 0x00c400e603007988 */ /* 0x000fe8000800040e */
        /* <DEDUP_REMOVED lines=27> */
[----:B------:R-:W2:Y:S02]  /*7a30*/  FENCE.VIEW.ASYNC.T ;  /* 0x00000000000073c6 */ /* 0x000ea40000000200 */
[----:B--2---:R-:W-:Y:S06]  /*7a40*/  BAR.SYNC.DEFER_BLOCKING 0x0 ;  /* 0x0000000000007b1d */ /* 0x004fec0000010000 */
[----:B0-----:R-:W0:Y:S01]  /*7a50*/  LDTM.x32 R4, tmem[UR16] ;  /* 0x00000010000479ee */ /* 0x001e2200082c0000 */
[----:B------:R-:W-:Y:S01]  /*7a60*/  NOP ;  /* 0x0000000000007918 */ /* 0x000fe20000000000 */
[C---:B0-----:R-:W-:Y:S01]  /*7a70*/  FMUL R4, R36.reuse, R4 ;  /* 0x0000000424047220 */ /* 0x041fe20000400000 */
        /* <DEDUP_REMOVED lines=31> */
[----:B------:R1:W-:Y:S01]  /*7c70*/  STTM.x32 tmem[UR16], R4 ;  /* 0x00000004000079ed */ /* 0x0003e200082c0010 */
[----:B------:R-:W0:Y:S02]  /*7c80*/  FENCE.VIEW.ASYNC.T ;  /* 0x00000000000073c6 */ /* 0x000e240000000200 */
[----:B0-----:R-:W-:Y:S06]  /*7c90*/  BAR.SYNC.DEFER_BLOCKING 0x0 ;  /* 0x0000000000007b1d */ /* 0x001fec0000010000 */
[----:B------:R0:W-:Y:S06]  /*7ca0*/  MEMBAR.ALL.CTA ;  /* 0x0000000000007992 */ /* 0x0001ec0000008000 */
[----:B0-----:R-:W0:Y:S01]  /*7cb0*/  FENCE.VIEW.ASYNC.S ;  /* 0x00000000000073c6 */ /* 0x001e220000000000 */
[----:B------:R-:W-:Y:S01]  /*7cc0*/  ULEA UR17, UR67, UR14, 0x3 ;  /* 0x0000000e43117291 */ /* 0x000fe2000f8e18ff */
[----:B------:R-:W-:Y:S01]  /*7cd0*/  FADD R38, R38, R39 ;  /* 0x0000002726267221 */ /* 0x000fe20000000000 */
[----:B------:R-:W-:-:S02]  /*7ce0*/  UMOV UR68, UR60 ;  /* 0x0000003c00447c82 */ /* 0x000fc40008000000 */
[----:B------:R-:W-:Y:S01]  /*7cf0*/  UIADD3 UR17, UPT, UPT, UR17, 0x10000, URZ ;  /* 0x0001000011117890 */ /* 0x000fe2000fffe0ff */
[----:B0-----:R-:W-:Y:S06]  /*7d00*/  BAR.SYNC.DEFER_BLOCKING 0x0 ;  /* 0x0000000000007b1d */ /* 0x001fec0000010000 */
[----:B------:R-:W-:Y:S05]  /*7d10*/  BRA.U UP1, `(.L_x_16) ;  /* 0x0000000101947547 */ /* 0x000fea000b800000 */
[----:B------:R-:W-:Y:S02]  /*7d20*/  UIADD3 UR69, UPT, UPT, UR15, 0xc8, URZ ;  /* 0x000000c80f457890 */ /* 0x000fe4000fffe0ff */
[----:B------:R-:W-:Y:S02]  /*7d30*/  UIADD3 UR70, UPT, UPT, UR15, 0xd0, URZ ;  /* 0x000000d00f467890 */ /* 0x000fe4000fffe0ff */
[----:B------:R-:W-:Y:S02]  /*7d40*/  UIADD3 UR71, UPT, UPT, UR15, 0xd8, URZ ;  /* 0x000000d80f477890 */ /* 0x000fe4000fffe0ff */
[----:B------:R-:W-:Y:S02]  /*7d50*/  UIADD3 UR72, UPT, UPT, UR15, 0xe0, URZ ;  /* 0x000000e00f487890 */ /* 0x000fe4000fffe0ff */
[----:B------:R-:W-:Y:S02]  /*7d60*/  UIADD3 UR73, UPT, UPT, UR15, 0xe8, URZ ;  /* 0x000000e80f497890 */ /* 0x000fe4000fffe0ff */
[----:B------:R-:W-:Y:S01]  /*7d70*/  UIADD3 UR74, UPT, UPT, UR15, 0xf0, URZ ;  /* 0x000000f00f4a7890 */ /* 0x000fe2000fffe0ff */
[----:B------:R-:W-:Y:S01]  /*7d80*/  UMOV UR8, 0x0 ;  /* 0x0000000000087882 */ /* 0x000fe20000000000 */
[----:B------:R-:W-:Y:S01]  /*7d90*/  UMOV UR9, 0x8100490 ;  /* 0x0810049000097882 */ /* 0x000fe20000000000 */
[----:B------:R-:W-:Y:S01]  /*7da0*/  UMOV UR63, 0x40004040 ;  /* 0x40004040003f7882 */ /* 0x000fe20000000000 */
[----:B------:R-:W-:-:S02]  /*7db0*/  UIADD3 UR75, UPT, UPT, UR15, 0xf8, URZ ;  /* 0x000000f80f4b7890 */ /* 0x000fc4000fffe0ff */
        /* <DEDUP_REMOVED lines=16> */
[----:B------:R-:W-:Y:S01]  /*7ec0*/  UMOV UR4, UR17 ;  /* 0x0000001100047c82 */ /* 0x000fe20008000000 */
[----:B------:R-:W-:Y:S01]  /*7ed0*/  UMOV UR5, URZ ;  /* 0x000000ff00057c82 */ /* 0x000fe20008000000 */
[----:B------:R0:W-:Y:S01]  /*7ee0*/  UTCHMMA tmem[UR72], gdesc[UR46], tmem[UR15], tmem[UR56], idesc[UR57], UPT ;  /* 0x00ff382e480079ea */ /* 0x0001e2000b80000f */
[----:B------:R-:W-:Y:S01]  /*7ef0*/  UMOV UR64, 0x0 ;  /* 0x0000000000407882 */ /* 0x000fe20000000000 */
[----:B------:R-:W-:Y:S01]  /*7f00*/  UMOV UR65, 0x8100490 ;  /* 0x0810049000417882 */ /* 0x000fe20000000000 */
[----:B------:R0:W-:Y:S01]  /*7f10*/  UTCHMMA tmem[UR73], gdesc[UR48], tmem[UR15], tmem[UR58], idesc[UR59], UPT ;  /* 0x00ff3a30490079ea */ /* 0x0001e2000b80000f */
[----:B------:R-:W-:Y:S01]  /*7f20*/  UMOV UR4, UR4 ;  /* 0x0000000400047c82 */ /* 0x000fe20008000000 */
[----:B------:R0:W-:Y:S01]  /*7f30*/  UTCHMMA tmem[UR74], gdesc[UR50], tmem[UR15], tmem[UR60], idesc[UR61], UPT ;  /* 0x00ff3c324a0079ea */ /* 0x0001e2000b80000f */
[----:B------:R0:W-:Y:S01]  /*7f40*/  UTCHMMA tmem[UR75], gdesc[UR52], tmem[UR15], tmem[UR64], idesc[UR65], UPT ;  /* 0x00ff40344b0079ea */ /* 0x0001e2000b80000f */
[----:B------:R0:W-:Y:S01]  /*7f50*/  UTCBAR [UR4], URZ ;  /* 0x000000ff040073e9 */ /* 0x0001e200080000ff */
[----:B------:R-:W-:Y:S01]  /*7f60*/  NOP ;  /* 0x0000000000007918 */ /* 0x000fe20000000000 */
.L_x_16:
[----:B------:R-:W-:Y:S01]  /*7f70*/  UIADD3 UR67, UPT, UPT, UR67, 0x1, URZ ;  /* 0x0000000143437890 */ /* 0x000fe2000fffe0ff */
[----:B------:R-:W-:Y:S01]  /*7f80*/  FFMA R154, R37, R154, R38 ;  /* 0x0000009a259a7223 */ /* 0x000fe20000000026 */
[----:B------:R-:W-:Y:S01]  /*7f90*/  UIADD3 UR6, UPT, UPT, UR6, 0x80, URZ ;  /* 0x0000008006067890 */ /* 0x000fe2000fffe0ff */
[----:B------:R-:W-:Y:S01]  /*7fa0*/  IADD3 R157, PT, PT, R157, UR23, RZ ;  /* 0x000000179d9d7c10 */ /* 0x000fe2000fffe0ff */
[----:B------:R-:W-:Y:S01]  /*7fb0*/  UISETP.GT.AND UP2, UPT, UR67, 0x1, UPT ;  /* 0x000000014300788c */ /* 0x000fe2000bf44270 */
[----:B------:R-:W-:Y:S02]  /*7fc0*/  IADD3 R155, PT, PT, R125, R155, RZ ;  /* 0x0000009b7d9b7210 */ /* 0x000fe40007ffe0ff */
[----:B------:R-:W-:Y:S01]  /*7fd0*/  MOV R204, UR68 ;  /* 0x0000004400cc7c02 */ /* 0x000fe20008000f00 */
[----:B0-----:R-:W-:Y:S01]  /*7fe0*/  USEL UR60, URZ, 0x1, !UP2 ;  /* 0x00000001ff3c7887 */ /* 0x001fe2000d000000 */
[----:B------:R-:W-:Y:S01]  /*7ff0*/  MOV R207, R124 ;  /* 0x0000007c00cf7202 */ /* 0x000fe20000000f00 */
[----:B------:R-:W-:-:S02]  /*8000*/  USEL UR67, UR67, URZ, !UP2 ;  /* 0x000000ff43437287 */ /* 0x000fc4000d000000 */
[----:B------:R-:W-:Y:S02]  /*8010*/  UISETP.GE.AND UP2, UPT, UR6, UR21, UPT ;  /* 0x000000150600728c */ /* 0x000fe4000bf46270 */
[----:B------:R-:W-:-:S07]  /*8020*/  ULOP3.LUT UR60, UR68, UR60, URZ, 0x3c, !UPT ;  /* 0x0000003c443c7292 */ /* 0x000fce000f8e3cff */
[----:B------:R-:W-:Y:S05]  /*8030*/  BRA.U !UP2, `(.L_x_17) ;  /* 0xffffffd10a487547 */ /* 0x000fea000b83ffff */
.L_x_12:
[----:B0-----:R-:W0:Y:S01]  /*8040*/  LDCU UR4, c[0x0][0x3f0] ;  /* 0x00007e00ff0477ac */ /* 0x001e220008000800 */
[--C-:B------:R-:W-:Y:S02]  /*8050*/  SHF.R.U32.HI R3, RZ, 0x2, R0.reuse ;  /* 0x00000002ff037819 */ /* 0x100fe40000011600 */
[----:B-12---:R-:W-:Y:S02]  /*8060*/  SHF.R.U32.HI R5, RZ, 0x1, R0 ;  /* 0x00000001ff057819 */ /* 0x006fe40000011600 */
[----:B------:R-:W-:-:S04]  /*8070*/  LOP3.LUT R3, R3, 0x38, RZ, 0xc0, !PT ;  /* 0x0000003803037812 */ /* 0x000fc800078ec0ff */
[----:B------:R-:W-:-:S04]  /*8080*/  LOP3.LUT R3, R3, 0x1f, R0, 0xf8, !PT ;  /* 0x0000001f03037812 */ /* 0x000fc800078ef800 */
[----:B------:R-:W-:-:S04]  /*8090*/  SHF.L.U32 R3, R3, 0x4, RZ ;  /* 0x0000000403037819 */ /* 0x000fc800000006ff */
[----:B------:R-:W-:Y:S01]  /*80a0*/  LOP3.LUT R4, R3, 0x1b0, RZ, 0xc0, !PT ;  /* 0x000001b003047812 */ /* 0x000fe200078ec0ff */
[----:B0-----:R-:W-:-:S03]  /*80b0*/  UISETP.GE.AND UP0, UPT, UR4, 0x1, UPT ;  /* 0x000000010400788c */ /* 0x001fc6000bf06270 */
[----:B------:R-:W-:-:S06]  /*80c0*/  LOP3.LUT R4, R4, 0x40, R5, 0xf8, !PT ;  /* 0x0000004004047812 */ /* 0x000fcc00078ef805 */
[----:B------:R-:W-:Y:S05]  /*80d0*/  BRA.U !UP0, `(.L_x_18) ;  /* 0x0000000108107547 */ /* 0x000fea000b800000 */
[----:B------:R-:W-:-:S06]  /*80e0*/  USHF.L.U32 UR68, UR68, 0x1f, URZ ;  /* 0x0000001f44447899 */ /* 0x000fcc00080006ff */
[----:B------:R-:W-:-:S04]  /*80f0*/  MOV R5, UR68 ;  /* 0x0000004400057c02 */ /* 0x000fc80008000f00 */
[----:B------:R-:W0:Y:S02]  /*8100*/  SYNCS.PHASECHK.TRANS64.TRYWAIT P2, [UR17], R5 ;  /* 0x00000005ff0075a7 */ /* 0x000e240008041111 */
[----:B0-----:R-:W-:Y:S05]  /*8110*/  @!P2 BRA `(.L_x_19) ;  /* 0x000000180040a947 */ /* 0x001fea0003800000 */
.L_x_18:
[----:B------:R-:W-:Y:S01]  /*8120*/  BAR.SYNC.DEFER_BLOCKING 0x0 ;  /* 0x0000000000007b1d */ /* 0x000fe20000010000 */
[----:B------:R-:W-:Y:S02]  /*8130*/  IADD3 R36, PT, PT, R4, UR14, RZ ;  /* 0x0000000e04247c10 */ /* 0x000fe4000fffe0ff */
[----:B------:R-:W-:Y:S02]  /*8140*/  LOP3.LUT R3, R3, 0x1f0, RZ, 0xc0, !PT ;  /* 0x000001f003037812 */ /* 0x000fe400078ec0ff */
[----:B------:R-:W-:Y:S01]  /*8150*/  FSETP.GEU.AND P3, PT, R154, 1.175494350822287508e-38, PT ;  /* 0x008000009a00780b */ /* 0x000fe20003f6e000 */
[----:B------:R-:W0:Y:S01]  /*8160*/  LDCU.64 UR4, c[0x0][0x3e0] ;  /* 0x00007c00ff0477ac */ /* 0x000e220008000a00 */
[C---:B------:R-:W-:Y:S01]  /*8170*/  LOP3.LUT R37, R0.reuse, 0x80, RZ, 0xc0, !PT ;  /* 0x0000008000257812 */ /* 0x040fe200078ec0ff */
[----:B------:R-:W1:Y:S01]  /*8180*/  LDC.64 R56, c[0x0][0x398] ;  /* 0x0000e600ff387b82 */ /* 0x000e620000000a00 */
[----:B------:R-:W-:Y:S02]  /*8190*/  LOP3.LUT R43, R0, 0x7f, RZ, 0xc0, !PT ;  /* 0x0000007f002b7812 */ /* 0x000fe400078ec0ff */
[----:B------:R-:W-:-:S02]  /*81a0*/  LEA R42, R37, UR14, 0x5 ;  /* 0x0000000e252a7c11 */ /* 0x000fc4000f8e28ff */
[----:B------:R-:W-:Y:S02]  /*81b0*/  FSEL R37, RZ, -23, P3 ;  /* 0xc1b80000ff257808 */ /* 0x000fe40001800000 */
[----:B------:R-:W-:Y:S01]  /*81c0*/  LEA R42, R43, R42, 0x4 ;  /* 0x0000002a2b2a7211 */ /* 0x000fe200078e20ff */
[----:B------:R-:W2:Y:S01]  /*81d0*/  LDC R52, c[0x0][0x3e8] ;  /* 0x0000fa00ff347b82 */ /* 0x000ea20000000800 */
[----:B------:R-:W-:-:S04]  /*81e0*/  LOP3.LUT R59, R0, 0xff, RZ, 0xc0, !PT ;  /* 0x000000ff003b7812 */ /* 0x000fc800078ec0ff */
[----:B------:R-:W-:Y:S01]  /*81f0*/  LEA R58, R59, UR14, 0x4 ;  /* 0x0000000e3b3a7c11 */ /* 0x000fe2000f8e20ff */
[----:B------:R-:W3:Y:S02]  /*8200*/  @!P1 SYNCS.CCTL.IV [UR14+0x10000] ;  /* 0x01000000ff0099b1 */ /* 0x000ee4000800000e */
[----:B---3--:R-:W-:Y:S01]  /*8210*/  BAR.SYNC.DEFER_BLOCKING 0x0 ;  /* 0x0000000000007b1d */ /* 0x008fe20000010000 */
[----:B0-----:R-:W-:-:S05]  /*8220*/  UIMAD UR4, UR7, UR4, URZ ;  /* 0x00000004070472a4 */ /* 0x001fca000f8e02ff */
[----:B------:R-:W0:Y:S02]  /*8230*/  @!P1 SYNCS.CCTL.IV [UR14+0x10008] ;  /* 0x01000800ff0099b1 */ /* 0x000e24000800000e */
[----:B0-----:R0:W-:Y:S01]  /*8240*/  STSM.16.M88 [R36], R154 ;  /* 0x0000009a24007844 */ /* 0x0011e20000000000 */
[----:B------:R-:W-:Y:S01]  /*8250*/  BAR.SYNC.DEFER_BLOCKING 0x0 ;  /* 0x0000000000007b1d */ /* 0x000fe20000010000 */
[----:B0-----:R-:W-:-:S05]  /*8260*/  @!P3 FMUL R154, R154, 8388608 ;  /* 0x4b0000009a9ab820 */ /* 0x001fca0000400000 */
[----:B------:R-:W0:Y:S01]  /*8270*/  LDTM.x32 R4, tmem[UR16] ;  /* 0x00000010000479ee */ /* 0x000e2200082c0000 */
[C---:B------:R-:W-:Y:S02]  /*8280*/  IADD3 R39, PT, PT, R154.reuse, -0x3f3504f3, RZ ;  /* 0xc0cafb0d9a277810 */ /* 0x040fe40007ffe0ff */
[C---:B------:R-:W-:Y:S02]  /*8290*/  ISETP.GE.U32.AND P3, PT, R154.reuse, 0x7f800000, PT ;  /* 0x7f8000009a00780c */ /* 0x040fe40003f66070 */
[----:B------:R-:W-:Y:S02]  /*82a0*/  LOP3.LUT R39, R39, 0xff800000, RZ, 0xc0, !PT ;  /* 0xff80000027277812 */ /* 0x000fe400078ec0ff */
[----:B------:R-:W-:Y:S01]  /*82b0*/  FSETP.NEU.AND P4, PT, R154, RZ, PT ;  /* 0x000000ff9a00720b */ /* 0x000fe20003f8d000 */
[----:B------:R-:W3:Y:S01]  /*82c0*/  LDSM.16.M88 R38, [R3+UR14] ;  /* 0x0000000e0326783b */ /* 0x000ee20008000000 */
[----:B------:R-:W-:Y:S01]  /*82d0*/  NOP ;  /* 0x0000000000007918 */ /* 0x000fe20000000000 */
[----:B0-----:R-:W-:Y:S01]  /*82e0*/  BAR.SYNC.DEFER_BLOCKING 0x0 ;  /* 0x0000000000007b1d */ /* 0x001fe20000010000 */
[----:B---3--:R-:W-:-:S02]  /*82f0*/  FSETP.GT.AND P1, PT, |R38|, 8.50705917302346158658e+37, PT ;  /* 0x7e8000002600780b */ /* 0x008fc40003f24200 */
[----:B------:R-:W-:-:S11]  /*8300*/  FSETP.GEU.AND P2, PT, |R38|, 1.175494350822287508e-38, PT ;  /* 0x008000002600780b */ /* 0x000fd60003f4e200 */
[----:B------:R-:W-:Y:S01]  /*8310*/  @P1 FMUL R38, R38, 0.25 ;  /* 0x3e80000026261820 */ /* 0x000fe20000400000 */
[----:B------:R-:W-:Y:S01]  /*8320*/  @P1 FMUL R4, R4, 0.25 ;  /* 0x3e80000004041820 */ /* 0x000fe20000400000 */
[----:B------:R-:W-:Y:S01]  /*8330*/  @P1 FMUL R6, R6, 0.25 ;  /* 0x3e80000006061820 */ /* 0x000fe20000400000 */
[----:B------:R-:W-:Y:S01]  /*8340*/  @P1 FMUL R7, R7, 0.25 ;  /* 0x3e80000007071820 */ /* 0x000fe20000400000 */
[----:B------:R-:W-:Y:S01]  /*8350*/  @!P2 FMUL R38, R38, 16777216 ;  /* 0x4b8000002626a820 */ /* 0x000fe20000400000 */
[----:B------:R-:W-:Y:S01]  /*8360*/  @!P2 FMUL R4, R4, 16777216 ;  /* 0x4b8000000404a820 */ /* 0x000fe20000400000 */
[----:B------:R-:W-:Y:S01]  /*8370*/  @!P2 FMUL R6, R6, 16777216 ;  /* 0x4b8000000606a820 */ /* 0x000fe20000400000 */
[----:B------:R-:W-:Y:S01]  /*8380*/  @P1 FMUL R5, R5, 0.25 ;  /* 0x3e80000005051820 */ /* 0x000fe20000400000 */
[----:B------:R0:W3:Y:S01]  /*8390*/  MUFU.RCP R40, R38 ;  /* 0x0000002600287308 */ /* 0x0000e20000001000 */
[----:B------:R-:W-:Y:S01]  /*83a0*/  @P1 FMUL R8, R8, 0.25 ;  /* 0x3e80000008081820 */ /* 0x000fe20000400000 */
[----:B------:R-:W-:Y:S01]  /*83b0*/  @P1 FMUL R10, R10, 0.25 ;  /* 0x3e8000000a0a1820 */ /* 0x000fe20000400000 */
[----:B------:R-:W-:Y:S01]  /*83c0*/  @!P2 FMUL R7, R7, 16777216 ;  /* 0x4b8000000707a820 */ /* 0x000fe20000400000 */
[----:B------:R-:W-:Y:S01]  /*83d0*/  @!P2 FMUL R5, R5, 16777216 ;  /* 0x4b8000000505a820 */ /* 0x000fe20000400000 */
[----:B------:R-:W-:Y:S01]  /*83e0*/  @!P2 FMUL R8, R8, 16777216 ;  /* 0x4b8000000808a820 */ /* 0x000fe20000400000 */
[----:B------:R-:W-:Y:S01]  /*83f0*/  @!P2 FMUL R10, R10, 16777216 ;  /* 0x4b8000000a0aa820 */ /* 0x000fe20000400000 */
[----:B------:R-:W-:Y:S01]  /*8400*/  @P1 FMUL R11, R11, 0.25 ;  /* 0x3e8000000b0b1820 */ /* 0x000fe20000400000 */
[----:B------:R-:W-:Y:S01]  /*8410*/  @P1 FMUL R9, R9, 0.25 ;  /* 0x3e80000009091820 */ /* 0x000fe20000400000 */
[-C--:B0-----:R-:W-:Y:S01]  /*8420*/  I2FP.F32.S32 R38, R39.reuse ;  /* 0x0000002700267245 */ /* 0x081fe20000201400 */
[----:B------:R-:W-:Y:S01]  /*8430*/  @P1 FMUL R12, R12, 0.25 ;  /* 0x3e8000000c0c1820 */ /* 0x000fe20000400000 */
[----:B------:R-:W-:Y:S01]  /*8440*/  IADD3 R39, PT, PT, R154, -R39, RZ ;  /* 0x800000279a277210 */ /* 0x000fe20007ffe0ff */
[----:B------:R-:W-:Y:S01]  /*8450*/  @P1 FMUL R14, R14, 0.25 ;  /* 0x3e8000000e0e1820 */ /* 0x000fe20000400000 */
[----:B------:R-:W-:Y:S01]  /*8460*/  @P1 FMUL R13, R13, 0.25 ;  /* 0x3e8000000d0d1820 */ /* 0x000fe20000400000 */
[----:B------:R-:W-:Y:S01]  /*8470*/  @P1 FMUL R15, R15, 0.25 ;  /* 0x3e8000000f0f1820 */ /* 0x000fe20000400000 */
[----:B------:R-:W-:Y:S01]  /*8480*/  @P1 FMUL R16, R16, 0.25 ;  /* 0x3e80000010101820 */ /* 0x000fe20000400000 */
[----:B------:R-:W-:Y:S01]  /*8490*/  FADD R39, R39, -1 ;  /* 0xbf80000027277421 */ /* 0x000fe20000000000 */
[C---:B---3--:R-:W-:Y:S01]  /*84a0*/  FMUL R4, R40.reuse, R4 ;  /* 0x0000000428047220 */ /* 0x048fe20000400000 */
[----:B------:R-:W-:Y:S01]  /*84b0*/  FMUL R41, R40, R6 ;  /* 0x0000000628297220 */ /* 0x000fe20000400000 */
[----:B------:R-:W-:Y:S01]  /*84c0*/  @P1 FMUL R17, R17, 0.25 ;  /* 0x3e80000011111820 */ /* 0x000fe20000400000 */
[----:B------:R-:W-:Y:S01]  /*84d0*/  @P1 FMUL R18, R18, 0.25 ;  /* 0x3e80000012121820 */ /* 0x000fe20000400000 */
[----:B------:R-:W-:Y:S01]  /*84e0*/  @P1 FMUL R19, R19, 0.25 ;  /* 0x3e80000013131820 */ /* 0x000fe20000400000 */
[----:B------:R-:W-:Y:S01]  /*84f0*/  FMUL R6, R40, R7 ;  /* 0x0000000728067220 */ /* 0x000fe20000400000 */
[----:B------:R-:W-:Y:S01]  /*8500*/  F2FP.BF16.F32.PACK_AB R44, R41, R4 ;  /* 0x00000004292c723e */ /* 0x000fe200000010ff */
[----:B------:R-:W-:-:S02]  /*8510*/  HFMA2 R4, -RZ, RZ, 1.443359375, -0.2030029296875 ;  /* 0x3dc6b27fff047431 */ /* 0x000fc400000001ff */
[C---:B------:R-:W-:Y:S01]  /*8520*/  FMUL R5, R40.reuse, R5 ;  /* 0x0000000528057220 */ /* 0x040fe20000400000 */
[C---:B------:R-:W-:Y:S01]  /*8530*/  FMUL R8, R40.reuse, R8 ;  /* 0x0000000828087220 */ /* 0x040fe20000400000 */
[----:B------:R-:W-:Y:S01]  /*8540*/  FMUL R7, R40, R10 ;  /* 0x0000000a28077220 */ /* 0x000fe20000400000 */
[----:B------:R-:W-:Y:S01]  /*8550*/  @!P2 FMUL R11, R11, 16777216 ;  /* 0x4b8000000b0ba820 */ /* 0x000fe20000400000 */
[----:B------:R-:W-:Y:S01]  /*8560*/  @!P2 FMUL R9, R9, 16777216 ;  /* 0x4b8000000909a820 */ /* 0x000fe20000400000 */
[----:B------:R-:W-:Y:S01]  /*8570*/  @!P2 FMUL R12, R12, 16777216 ;  /* 0x4b8000000c0ca820 */ /* 0x000fe20000400000 */
[----:B------:R-:W-:Y:S01]  /*8580*/  @!P2 FMUL R14, R14, 16777216 ;  /* 0x4b8000000e0ea820 */ /* 0x000fe20000400000 */
[----:B------:R-:W-:Y:S01]  /*8590*/  @!P2 FMUL R13, R13, 16777216 ;  /* 0x4b8000000d0da820 */ /* 0x000fe20000400000 */
[----:B------:R-:W-:Y:S01]  /*85a0*/  @!P2 FMUL R15, R15, 16777216 ;  /* 0x4b8000000f0fa820 */ /* 0x000fe20000400000 */
[----:B------:R-:W-:Y:S01]  /*85b0*/  FFMA.FTZ R4, R39, R4, -0.16845393180847167969 ;  /* 0xbe2c7f3027047423 */ /* 0x000fe20000010004 */
[----:B------:R-:W-:Y:S01]  /*85c0*/  @!P2 FMUL R16, R16, 16777216 ;  /* 0x4b8000001010a820 */ /* 0x000fe20000400000 */
[----:B------:R-:W-:Y:S01]  /*85d0*/  @!P2 FMUL R17, R17, 16777216 ;  /* 0x4b8000001111a820 */ /* 0x000fe20000400000 */
[----:B------:R-:W-:Y:S01]  /*85e0*/  @!P2 FMUL R18, R18, 16777216 ;  /* 0x4b8000001212a820 */ /* 0x000fe20000400000 */
[----:B------:R-:W-:Y:S01]  /*85f0*/  FFMA.FTZ R4, R39, R4, 0.1716887056827545166 ;  /* 0x3e2fcf2a27047423 */ /* 0x000fe20000010004 */
[----:B------:R-:W-:Y:S01]  /*8600*/  @!P2 FMUL R19, R19, 16777216 ;  /* 0x4b8000001313a820 */ /* 0x000fe20000400000 */
[----:B------:R-:W-:Y:S01]  /*8610*/  FMUL R10, R40, R11 ;  /* 0x0000000b280a7220 */ /* 0x000fe20000400000 */
[----:B------:R-:W-:Y:S01]  /*8620*/  F2FP.BF16.F32.PACK_AB R48, R6, R5 ;  /* 0x000000050630723e */ /* 0x000fe200000010ff */
[----:B------:R-:W-:Y:S01]  /*8630*/  FFMA.FTZ R4, R39, R4, -0.17900948226451873779 ;  /* 0xbe374e4327047423 */ /* 0x000fe20000010004 */
[----:B------:R-:W-:Y:S01]  /*8640*/  F2FP.BF16.F32.PACK_AB R45, R7, R8 ;  /* 0x00000008072d723e */ /* 0x000fe200000010ff */
[C---:B------:R-:W-:Y:S01]  /*8650*/  FMUL R9, R40.reuse, R9 ;  /* 0x0000000928097220 */ /* 0x040fe20000400000 */
[C---:B------:R-:W-:Y:S01]  /*8660*/  FMUL R12, R40.reuse, R12 ;  /* 0x0000000c280c7220 */ /* 0x040fe20000400000 */
[C---:B------:R-:W-:Y:S01]  /*8670*/  FFMA.FTZ R4, R39.reuse, R4, 0.20512372255325317383 ;  /* 0x3e520bf427047423 */ /* 0x040fe20000010004 */
[C---:B------:R-:W-:Y:S01]  /*8680*/  FMUL R11, R40.reuse, R14 ;  /* 0x0000000e280b7220 */ /* 0x040fe20000400000 */
[C---:B------:R-:W-:Y:S01]  /*8690*/  FMUL R13, R40.reuse, R13 ;  /* 0x0000000d280d7220 */ /* 0x040fe20000400000 */
[C---:B------:R-:W-:Y:S01]  /*86a0*/  FMUL R6, R40.reuse, R15 ;  /* 0x0000000f28067220 */ /* 0x040fe20000400000 */
[C---:B------:R-:W-:Y:S01]  /*86b0*/  FFMA.FTZ R4, R39.reuse, R4, -0.24046532809734344482 ;  /* 0xbe763c8b27047423 */ /* 0x040fe20000010004 */
[C---:B------:R-:W-:Y:S01]  /*86c0*/  FMUL R16, R40.reuse, R16 ;  /* 0x0000001028107220 */ /* 0x040fe20000400000 */
[C---:B------:R-:W-:Y:S01]  /*86d0*/  FMUL R17, R40.reuse, R17 ;  /* 0x0000001128117220 */ /* 0x040fe20000400000 */
[C---:B------:R-:W-:Y:S01]  /*86e0*/  FMUL R5, R40.reuse, R18 ;  /* 0x0000001228057220 */ /* 0x040fe20000400000 */
[C---:B------:R-:W-:Y:S01]  /*86f0*/  FFMA.FTZ R4, R39.reuse, R4, 0.28857114911079406738 ;  /* 0x3e93bf9927047423 */ /* 0x040fe20000010004 */
[----:B------:R-:W-:Y:S01]  /*8700*/  FMUL R8, R40, R19 ;  /* 0x0000001328087220 */ /* 0x000fe20000400000 */
[----:B------:R-:W-:Y:S01]  /*8710*/  F2FP.BF16.F32.PACK_AB R49, R10, R9 ;  /* 0x000000090a31723e */ /* 0x000fe200000010ff */
[----:B------:R-:W-:Y:S01]  /*8720*/  FFMA.FTZ R37, R38, 1.1920928955078125e-07, R37 ;  /* 0x3400000026257823 */ /* 0x000fe20000010025 */
[----:B------:R-:W-:Y:S01]  /*8730*/  FFMA.FTZ R4, R39, R4, -0.36067417263984680176 ;  /* 0xbeb8aa4927047423 */ /* 0x000fe20000010004 */
[----:B------:R-:W-:Y:S01]  /*8740*/  F2FP.BF16.F32.PACK_AB R46, R11, R12 ;  /* 0x0000000c0b2e723e */ /* 0x000fe200000010ff */
[----:B------:R-:W-:Y:S01]  /*8750*/  @P1 FMUL R20, R20, 0.25 ;  /* 0x3e80000014141820 */ /* 0x000fe20000400000 */
[----:B------:R-:W-:Y:S01]  /*8760*/  F2FP.BF16.F32.PACK_AB R50, R6, R13 ;  /* 0x0000000d0632723e */ /* 0x000fe200000010ff */
[----:B------:R-:W-:Y:S01]  /*8770*/  FFMA.FTZ R4, R39, R4, 0.48089820146560668945 ;  /* 0x3ef6384a27047423 */ /* 0x000fe20000010004 */
[----:B------:R-:W-:Y:S01]  /*8780*/  F2FP.BF16.F32.PACK_AB R47, R5, R16 ;  /* 0x00000010052f723e */ /* 0x000fe200000010ff */
[----:B------:R-:W-:Y:S01]  /*8790*/  IMAD R5, R2, UR5, RZ ;  /* 0x0000000502057c24 */ /* 0x000fe2000f8e02ff */
[----:B------:R-:W-:Y:S01]  /*87a0*/  F2FP.BF16.F32.PACK_AB R51, R8, R17 ;  /* 0x000000110833723e */ /* 0x000fe200000010ff */
[----:B------:R-:W-:Y:S01]  /*87b0*/  FFMA.FTZ R4, R39, R4, -0.72134751081466674805 ;  /* 0xbf38aa3b27047423 */ /* 0x000fe20000010004 */
[----:B------:R-:W-:Y:S01]  /*87c0*/  @P3 MOV R9, 0x7f800000 ;  /* 0x7f80000000093802 */ /* 0x000fe20000000f00 */
[----:B------:R0:W-:Y:S01]  /*87d0*/  STS.128 [R42], R44 ;  /* 0x0000002c2a007388 */ /* 0x0001e20000000c00 */
[----:B------:R-:W-:Y:S01]  /*87e0*/  @P1 FMUL R21, R21, 0.25 ;  /* 0x3e80000015151820 */ /* 0x000fe20000400000 */
[----:B------:R-:W-:Y:S01]  /*87f0*/  FMUL R4, R39, R4 ;  /* 0x0000000427047220 */ /* 0x000fe20000400000 */
[----:B------:R-:W-:Y:S01]  /*8800*/  @P1 FMUL R22, R22, 0.25 ;  /* 0x3e80000016161820 */ /* 0x000fe20000400000 */
[----:B------:R3:W-:Y:S01]  /*8810*/  STS.128 [R42+0x800], R48 ;  /* 0x000800302a007388 */ /* 0x0007e20000000c00 */
[----:B------:R-:W-:Y:S01]  /*8820*/  @P1 FMUL R23, R23, 0.25 ;  /* 0x3e80000017171820 */ /* 0x000fe20000400000 */
[----:B------:R-:W-:Y:S01]  /*8830*/  FMUL R4, R39, R4 ;  /* 0x0000000427047220 */ /* 0x000fe20000400000 */
[----:B------:R-:W-:Y:S01]  /*8840*/  USHF.L.U32 UR5, UR4, 0x1, URZ ;  /* 0x0000000104057899 */ /* 0x000fe200080006ff */
[----:B------:R-:W-:Y:S01]  /*8850*/  SHF.L.U32 R7, R5, 0x1, RZ ;  /* 0x0000000105077819 */ /* 0x000fe200000006ff */
[----:B------:R-:W-:Y:S01]  /*8860*/  @!P2 FMUL R20, R20, 16777216 ;  /* 0x4b8000001414a820 */ /* 0x000fe20000400000 */
[----:B------:R-:W-:Y:S01]  /*8870*/  FFMA.FTZ R4, R39, 1.4426950216293334961, R4 ;  /* 0x3fb8aa3b27047823 */ /* 0x000fe20000010004 */
[----:B------:R-:W-:Y:S01]  /*8880*/  @!P2 FMUL R21, R21, 16777216 ;  /* 0x4b8000001515a820 */ /* 0x000fe20000400000 */
[----:B------:R-:W-:Y:S01]  /*8890*/  @!P2 FMUL R22, R22, 16777216 ;  /* 0x4b8000001616a820 */ /* 0x000fe20000400000 */
[----:B------:R-:W-:Y:S01]  /*88a0*/  @!P2 FMUL R23, R23, 16777216 ;  /* 0x4b8000001717a820 */ /* 0x000fe20000400000 */
[----:B------:R-:W-:Y:S01]  /*88b0*/  FADD R4, R37, R4 ;  /* 0x0000000425047221 */ /* 0x000fe20000000000 */
[----:B------:R-:W-:Y:S01]  /*88c0*/  @P3 FFMA.FTZ R4, R154, R9, +INF ;  /* 0x7f8000009a043423 */ /* 0x000fe20000010009 */
[----:B------:R-:W-:Y:S01]  /*88d0*/  BAR.SYNC.DEFER_BLOCKING 0x0 ;  /* 0x0000000000007b1d */ /* 0x000fe20000010000 */
[----:B------:R-:W-:Y:S01]  /*88e0*/  SHF.R.U32.HI R13, RZ, 0x7, R0 ;  /* 0x00000007ff0d7819 */ /* 0x000fe20000011600 */
[----:B------:R-:W-:Y:S01]  /*88f0*/  IMAD.HI R0, R5, 0x2, RZ ;  /* 0x0000000205007827 */ /* 0x000fe200078e02ff */
[----:B-1----:R-:W-:-:S03]  /*8900*/  IADD3 R56, P3, P5, R7, UR5, R56 ;  /* 0x0000000507387c10 */ /* 0x002fc6000fd7e038 */
[C---:B------:R-:W-:Y:S01]  /*8910*/  FMUL R20, R40.reuse, R20 ;  /* 0x0000001428147220 */ /* 0x040fe20000400000 */
[C---:B------:R-:W-:Y:S01]  /*8920*/  FMUL R21, R40.reuse, R21 ;  /* 0x0000001528157220 */ /* 0x040fe20000400000 */
[C---:B------:R-:W-:Y:S01]  /*8930*/  FMUL R7, R40.reuse, R22 ;  /* 0x0000001628077220 */ /* 0x040fe20000400000 */
[----:B------:R-:W-:Y:S01]  /*8940*/  FMUL R6, R40, R23 ;  /* 0x0000001728067220 */ /* 0x000fe20000400000 */
[----:B------:R-:W-:Y:S01]  /*8950*/  FSEL R5, R4, -INF , P4 ;  /* 0xff80000004057808 */ /* 0x000fe20002000000 */
[----:B------:R-:W-:Y:S01]  /*8960*/  UIMAD.WIDE UR4, UR4, 0x2, URZ ;  /* 0x00000002040478a5 */ /* 0x000fe2000f8e02ff */
[----:B------:R-:W-:Y:S01]  /*8970*/  SGXT.U32 R13, R13, 0x1 ;  /* 0x000000010d0d781a */ /* 0x000fe20000000000 */
[----:B------:R-:W-:Y:S01]  /*8980*/  @P1 FMUL R28, R28, 0.25 ;  /* 0x3e8000001c1c1820 */ /* 0x000fe20000400000 */
[----:B0-----:R-:W-:Y:S01]  /*8990*/  F2FP.BF16.F32.PACK_AB R44, R7, R20 ;  /* 0x00000014072c723e */ /* 0x001fe200000010ff */
[----:B------:R-:W-:Y:S01]  /*89a0*/  FFMA R37, R5, 0.69314718246459960938, R124 ;  /* 0x3f31721805257823 */ /* 0x000fe2000000007c */
[----:B---3--:R-:W-:Y:S01]  /*89b0*/  F2FP.BF16.F32.PACK_AB R48, R6, R21 ;  /* 0x000000150630723e */ /* 0x008fe200000010ff */
[----:B------:R-:W-:Y:S01]  /*89c0*/  @P1 FMUL R30, R30, 0.25 ;  /* 0x3e8000001e1e1820 */ /* 0x000fe20000400000 */
[----:B--2---:R-:W-:-:S02]  /*89d0*/  IMAD R13, R13, R52, RZ ;  /* 0x000000340d0d7224 */ /* 0x004fc400078e02ff */
[----:B------:R-:W-:Y:S01]  /*89e0*/  @P1 FMUL R24, R24, 0.25 ;  /* 0x3e80000018181820 */ /* 0x000fe20000400000 */
[----:B------:R-:W-:Y:S01]  /*89f0*/  @P1 FMUL R25, R25, 0.25 ;  /* 0x3e80000019191820 */ /* 0x000fe20000400000 */
[----:B------:R-:W-:Y:S01]  /*8a00*/  @P1 FMUL R26, R26, 0.25 ;  /* 0x3e8000001a1a1820 */ /* 0x000fe20000400000 */
[----:B------:R-:W-:Y:S01]  /*8a10*/  @P1 FMUL R27, R27, 0.25 ;  /* 0x3e8000001b1b1820 */ /* 0x000fe20000400000 */
[----:B------:R-:W-:Y:S01]  /*8a20*/  @P1 FMUL R29, R29, 0.25 ;  /* 0x3e8000001d1d1820 */ /* 0x000fe20000400000 */
[----:B------:R-:W-:Y:S01]  /*8a30*/  @P1 FMUL R31, R31, 0.25 ;  /* 0x3e8000001f1f1820 */ /* 0x000fe20000400000 */
[----:B------:R-:W-:Y:S01]  /*8a40*/  @P1 FMUL R32, R32, 0.25 ;  /* 0x3e80000020201820 */ /* 0x000fe20000400000 */
[----:B------:R-:W0:Y:S01]  /*8a50*/  LDS.128 R8, [R58] ;  /* 0x000000003a087984 */ /* 0x000e220000000c00 */
[----:B------:R-:W-:Y:S01]  /*8a60*/  @P1 FMUL R33, R33, 0.25 ;  /* 0x3e80000021211820 */ /* 0x000fe20000400000 */
[----:B------:R-:W-:Y:S01]  /*8a70*/  @P1 FMUL R34, R34, 0.25 ;  /* 0x3e80000022221820 */ /* 0x000fe20000400000 */
[----:B------:R-:W-:Y:S01]  /*8a80*/  @P1 FMUL R35, R35, 0.25 ;  /* 0x3e80000023231820 */ /* 0x000fe20000400000 */
[----:B------:R-:W-:Y:S01]  /*8a90*/  LDS.128 R4, [R58+0x1000] ;  /* 0x001000003a047984 */ /* 0x000fe20000000c00 */
[----:B------:R-:W-:Y:S01]  /*8aa0*/  @!P2 FMUL R28, R28, 16777216 ;  /* 0x4b8000001c1ca820 */ /* 0x000fe20000400000 */
[----:B------:R-:W-:Y:S01]  /*8ab0*/  @!P2 FMUL R30, R30, 16777216 ;  /* 0x4b8000001e1ea820 */ /* 0x000fe20000400000 */
[----:B------:R-:W-:Y:S01]  /*8ac0*/  IADD3.X R64, PT, PT, R0, UR5, R57, P3, P5 ;  /* 0x0000000500407c10 */ /* 0x000fe20009fea439 */
[----:B------:R-:W-:Y:S01]  /*8ad0*/  @!P2 FMUL R24, R24, 16777216 ;  /* 0x4b8000001818a820 */ /* 0x000fe20000400000 */
[----:B------:R-:W-:Y:S01]  /*8ae0*/  LEA R0, R52, R13, 0x1 ;  /* 0x0000000d34007211 */ /* 0x000fe200078e08ff */
[----:B------:R-:W-:Y:S01]  /*8af0*/  @!P2 FMUL R25, R25, 16777216 ;  /* 0x4b8000001919a820 */ /* 0x000fe20000400000 */
        /* <DEDUP_REMOVED lines=8> */
[C---:B------:R-:W-:Y:S01]  /*8b80*/  FMUL R28, R40.reuse, R28 ;  /* 0x0000001c281c7220 */ /* 0x040fe20000400000 */
[----:B------:R-:W-:Y:S01]  /*8b90*/  FMUL R19, R40, R30 ;  /* 0x0000001e28137220 */ /* 0x000fe20000400000 */
[----:B------:R-:W-:Y:S01]  /*8ba0*/  LEA R17, R52, R0, 0x1 ;  /* 0x0000000034117211 */ /* 0x000fe200078e08ff */
        /* <DEDUP_REMOVED lines=9> */
[----:B------:R-:W-:Y:S01]  /*8c40*/  FMUL R40, R40, R35 ;  /* 0x0000002328287220 */ /* 0x000fe20000400000 */
[----:B------:R-:W-:Y:S01]  /*8c50*/  F2FP.BF16.F32.PACK_AB R46, R19, R28 ;  /* 0x0000001c132e723e */ /* 0x000fe200000010ff */
[----:B------:R-:W1:Y:S01]  /*8c60*/  LDCU UR4, c[0x0][0x3ec] ;  /* 0x00007d80ff0477ac */ /* 0x000e620008000800 */
[----:B------:R-:W-:-:S02]  /*8c70*/  LEA R19, R52, R17, 0x1 ;  /* 0x0000001134137211 */ /* 0x000fc400078e08ff */
[----:B------:R-:W-:Y:S02]  /*8c80*/  F2FP.BF16.F32.PACK_AB R45, R15, R24 ;  /* 0x000000180f2d723e */ /* 0x000fe400000010ff */
[----:B------:R-:W-:Y:S02]  /*8c90*/  F2FP.BF16.F32.PACK_AB R49, R12, R25 ;  /* 0x000000190c31723e */ /* 0x000fe400000010ff */
[----:B------:R-:W-:Y:S02]  /*8ca0*/  F2FP.BF16.F32.PACK_AB R50, R14, R29 ;  /* 0x0000001d0e32723e */ /* 0x000fe400000010ff */
[----:B------:R-:W-:Y:S01]  /*8cb0*/  F2FP.BF16.F32.PACK_AB R47, R23, R32 ;  /* 0x00000020172f723e */ /* 0x000fe200000010ff */
[----:B------:R-:W-:Y:S01]  /*8cc0*/  BAR.SYNC.DEFER_BLOCKING 0x0 ;  /* 0x0000000000007b1d */ /* 0x000fe20000010000 */
[----:B------:R-:W-:Y:S02]  /*8cd0*/  F2FP.BF16.F32.PACK_AB R51, R40, R33 ;  /* 0x000000212833723e */ /* 0x000fe400000010ff */
[----:B------:R-:W-:-:S02]  /*8ce0*/  LEA R21, R52, R19, 0x1 ;  /* 0x0000001334157211 */ /* 0x000fc400078e08ff */
[----:B------:R-:W-:Y:S02]  /*8cf0*/  LEA R14, P2, R0, R56, 0x1 ;  /* 0x00000038000e7211 */ /* 0x000fe400078408ff */
[----:B------:R-:W-:Y:S01]  /*8d00*/  LEA R22, R52, R21, 0x1 ;  /* 0x0000001534167211 */ /* 0x000fe200078e08ff */
[----:B-1----:R-:W-:Y:S01]  /*8d10*/  UIMAD UR4, UR7, UR4, URZ ;  /* 0x00000004070472a4 */ /* 0x002fe2000f8e02ff */
[----:B------:R-:W-:Y:S02]  /*8d20*/  LEA.HI.X.SX32 R15, R0, R64, 0x1, P2 ;  /* 0x00000040000f7211 */ /* 0x000fe400010f0eff */
[C---:B------:R-:W-:Y:S01]  /*8d30*/  LEA R23, R52.reuse, R22, 0x1 ;  /* 0x0000001634177211 */ /* 0x040fe200078e08ff */
[----:B------:R-:W-:Y:S01]  /*8d40*/  USHF.L.U32 UR6, UR4, 0x2, URZ ;  /* 0x0000000204067899 */ /* 0x000fe200080006ff */
[----:B------:R-:W-:Y:S01]  /*8d50*/  LEA R12, P1, R13, R56, 0x1 ;  /* 0x000000380d0c7211 */ /* 0x000fe200078208ff */
[----:B------:R-:W-:Y:S01]  /*8d60*/  UIMAD.WIDE UR4, UR4, 0x4, URZ ;  /* 0x00000004040478a5 */ /* 0x000fe2000f8e02ff */
[----:B------:R-:W-:-:S02]  /*8d70*/  LEA R0, R52, R23, 0x1 ;  /* 0x0000001734007211 */ /* 0x000fc400078e08ff */
[----:B------:R-:W-:Y:S02]  /*8d80*/  LEA.HI.X.SX32 R13, R13, R64, 0x1, P1 ;  /* 0x000000400d0d7211 */ /* 0x000fe400008f0eff */
[C---:B------:R-:W-:Y:S02]  /*8d90*/  LEA R24, R52.reuse, R0, 0x1 ;  /* 0x0000000034187211 */ /* 0x040fe400078e08ff */
[C---:B------:R-:W-:Y:S02]  /*8da0*/  LEA R16, P1, R17.reuse, R56, 0x1 ;  /* 0x0000003811107211 */ /* 0x040fe400078208ff */
[C---:B------:R-:W-:Y:S01]  /*8db0*/  LEA R25, R52.reuse, R24, 0x1 ;  /* 0x0000001834197211 */ /* 0x040fe200078e08ff */
[----:B------:R-:W-:Y:S01]  /*8dc0*/  STS.128 [R42], R44 ;  /* 0x0000002c2a007388 */ /* 0x000fe20000000c00 */
[----:B------:R-:W-:Y:S02]  /*8dd0*/  LEA.HI.X.SX32 R17, R17, R64, 0x1, P1 ;  /* 0x0000004011117211 */ /* 0x000fe400008f0eff */
[----:B------:R-:W-:Y:S01]  /*8de0*/  LEA R18, P1, R19, R56, 0x1 ;  /* 0x0000003813127211 */ /* 0x000fe200078208ff */
[----:B------:R-:W-:Y:S01]  /*8df0*/  STS.128 [R42+0x800], R48 ;  /* 0x000800302a007388 */ /* 0x000fe20000000c00 */
[----:B------:R-:W-:-:S02]  /*8e00*/  LEA R26, R52, R25, 0x1 ;  /* 0x00000019341a7211 */ /* 0x000fc400078e08ff */
[----:B------:R-:W-:Y:S01]  /*8e10*/  LEA.HI.X.SX32 R19, R19, R64, 0x1, P1 ;  /* 0x0000004013137211 */ /* 0x000fe200008f0eff */
[----:B------:R-:W-:Y:S01]  /*8e20*/  BAR.SYNC.DEFER_BLOCKING 0x0 ;  /* 0x0000000000007b1d */ /* 0x000fe20000010000 */
[C---:B------:R-:W-:Y:S02]  /*8e30*/  LEA R20, P1, R21.reuse, R56, 0x1 ;  /* 0x0000003815147211 */ /* 0x040fe400078208ff */
[C---:B------:R-:W-:Y:S02]  /*8e40*/  LEA R27, R52.reuse, R26, 0x1 ;  /* 0x0000001a341b7211 */ /* 0x040fe400078e08ff */
[----:B------:R-:W-:Y:S02]  /*8e50*/  LEA.HI.X.SX32 R21, R21, R64, 0x1, P1 ;  /* 0x0000004015157211 */ /* 0x000fe400008f0eff */
[----:B------:R-:W-:-:S04]  /*8e60*/  LEA R28, R52, R27, 0x1 ;  /* 0x0000001b341c7211 */ /* 0x000fc800078e08ff */
[----:B------:R-:W-:-:S04]  /*8e70*/  LEA R29, R52, R28, 0x1 ;  /* 0x0000001c341d7211 */ /* 0x000fc800078e08ff */
[----:B------:R-:W-:Y:S01]  /*8e80*/  LEA R30, R52, R29, 0x1 ;  /* 0x0000001d341e7211 */ /* 0x000fe200078e08ff */
[----:B0-----:R0:W-:Y:S04]  /*8e90*/  STG.E.U16 desc[UR26][R12.64], R8 ;  /* 0x000000080c007986 */ /* 0x0011e8000c10151a */
[----:B------:R-:W1:Y:S01]  /*8ea0*/  LDS.128 R60, [R58] ;  /* 0x000000003a3c7984 */ /* 0x000e620000000c00 */
[----:B0-----:R-:W-:Y:S02]  /*8eb0*/  PRMT R13, R8, 0x7632, R13 ;  /* 0x00007632080d7816 */ /* 0x001fe4000000000d */
[----:B------:R-:W-:-:S03]  /*8ec0*/  LEA R12, P1, R22, R56, 0x1 ;  /* 0x00000038160c7211 */ /* 0x000fc600078208ff */
[----:B------:R0:W-:Y:S04]  /*8ed0*/  STG.E.U16 desc[UR26][R14.64], R13 ;  /* 0x0000000d0e007986 */ /* 0x0001e8000c10151a */
[----:B------:R2:W-:Y:S01]  /*8ee0*/  STG.E.U16 desc[UR26][R16.64], R9 ;  /* 0x0000000910007986 */ /* 0x0005e2000c10151a */
[----:B0-----:R-:W-:Y:S02]  /*8ef0*/  PRMT R15, R9, 0x7632, R15 ;  /* 0x00007632090f7816 */ /* 0x001fe4000000000f */
[----:B------:R-:W-:Y:S02]  /*8f00*/  LEA.HI.X.SX32 R13, R22, R64, 0x1, P1 ;  /* 0x00000040160d7211 */ /* 0x000fe400008f0eff */
[----:B------:R-:W-:Y:S01]  /*8f10*/  LEA R14, P1, R23, R56, 0x1 ;  /* 0x00000038170e7211 */ /* 0x000fe200078208ff */
[----:B------:R0:W-:Y:S01]  /*8f20*/  STG.E.U16 desc[UR26][R18.64], R15 ;  /* 0x0000000f12007986 */ /* 0x0001e2000c10151a */
[----:B--2---:R-:W-:-:S03]  /*8f30*/  PRMT R9, R10, 0x7632, R9 ;  /* 0x000076320a097816 */ /* 0x004fc60000000009 */
[----:B------:R-:W-:Y:S04]  /*8f40*/  STG.E.U16 desc[UR26][R20.64], R10 ;  /* 0x0000000a14007986 */ /* 0x000fe8000c10151a */
[----:B------:R2:W-:Y:S01]  /*8f50*/  STG.E.U16 desc[UR26][R12.64], R9 ;  /* 0x000000090c007986 */ /* 0x0005e2000c10151a */
[----:B0-----:R-:W-:Y:S02]  /*8f60*/  LEA.HI.X.SX32 R15, R23, R64, 0x1, P1 ;  /* 0x00000040170f7211 */ /* 0x001fe400008f0eff */
[----:B------:R-:W-:Y:S02]  /*8f70*/  LEA R8, P1, R0, R56, 0x1 ;  /* 0x0000003800087211 */ /* 0x000fe400078208ff */
[----:B------:R-:W-:Y:S01]  /*8f80*/  LEA R23, R52, R30, 0x1 ;  /* 0x0000001e34177211 */ /* 0x000fe200078e08ff */
[----:B------:R-:W-:Y:S01]  /*8f90*/  STG.E.U16 desc[UR26][R14.64], R11 ;  /* 0x0000000b0e007986 */ /* 0x000fe2000c10151a */
[----:B------:R-:W-:-:S02]  /*8fa0*/  LEA R18, P2, R25, R56, 0x1 ;  /* 0x0000003819127211 */ /* 0x000fc400078408ff */
[----:B--2---:R-:W-:Y:S02]  /*8fb0*/  LEA.HI.X.SX32 R9, R0, R64, 0x1, P1 ;  /* 0x0000004000097211 */ /* 0x004fe400008f0eff */
[----:B------:R-:W-:Y:S02]  /*8fc0*/  LEA R0, R52, R23, 0x1 ;  /* 0x0000001734007211 */ /* 0x000fe400078e08ff */
[----:B------:R-:W-:Y:S02]  /*8fd0*/  LEA R16, P1, R24, R56, 0x1 ;  /* 0x0000003818107211 */ /* 0x000fe400078208ff */
[C---:B------:R-:W-:Y:S02]  /*8fe0*/  LEA R31, R52.reuse, R0, 0x1 ;  /* 0x00000000341f7211 */ /* 0x040fe400078e08ff */
[----:B------:R-:W-:Y:S02]  /*8ff0*/  PRMT R13, R11, 0x7632, R13 ;  /* 0x000076320b0d7816 */ /* 0x000fe4000000000d */
[----:B------:R-:W-:-:S02]  /*9000*/  LEA R32, R52, R31, 0x1 ;  /* 0x0000001f34207211 */ /* 0x000fc400078e08ff */
[----:B------:R-:W-:Y:S01]  /*9010*/  LEA.HI.X.SX32 R17, R24, R64, 0x1, P1 ;  /* 0x0000004018117211 */ /* 0x000fe200008f0eff */
[----:B------:R0:W-:Y:S01]  /*9020*/  STG.E.U16 desc[UR26][R8.64], R13 ;  /* 0x0000000d08007986 */ /* 0x0001e2000c10151a */
[----:B------:R-:W-:Y:S02]  /*9030*/  LEA R33, R52, R32, 0x1 ;  /* 0x0000002034217211 */ /* 0x000fe400078e08ff */
[----:B------:R-:W-:Y:S01]  /*9040*/  LEA R12, P1, R26, R56, 0x1 ;  /* 0x000000381a0c7211 */ /* 0x000fe200078208ff */
[----:B-1----:R1:W-:Y:S01]  /*9050*/  STG.E.U16 desc[UR26][R16.64], R60 ;  /* 0x0000003c10007986 */ /* 0x0023e2000c10151a */
[C---:B------:R-:W-:Y:S02]  /*9060*/  LEA R35, R52.reuse, R33, 0x1 ;  /* 0x0000002134237211 */ /* 0x040fe400078e08ff */
[----:B------:R-:W-:Y:S02]  /*9070*/  LEA.HI.X.SX32 R19, R25, R64, 0x1, P2 ;  /* 0x0000004019137211 */ /* 0x000fe400010f0eff */
[----:B------:R-:W-:-:S02]  /*9080*/  LEA R38, R52, R35, 0x1 ;  /* 0x0000002334267211 */ /* 0x000fc400078e08ff */
[----:B------:R-:W-:Y:S02]  /*9090*/  LEA R20, P2, R27, R56, 0x1 ;  /* 0x000000381b147211 */ /* 0x000fe400078408ff */
[----:B------:R-:W-:Y:S02]  /*90a0*/  LEA R39, R52, R38, 0x1 ;  /* 0x0000002634277211 */ /* 0x000fe400078e08ff */
[----:B0-----:R-:W-:Y:S02]  /*90b0*/  LEA.HI.X.SX32 R13, R26, R64, 0x1, P1 ;  /* 0x000000401a0d7211 */ /* 0x001fe400008f0eff */
[-C--:B------:R-:W-:Y:S02]  /*90c0*/  LEA R8, P1, R29, R56.reuse, 0x1 ;  /* 0x000000381d087211 */ /* 0x080fe400078208ff */
[----:B------:R-:W-:Y:S02]  /*90d0*/  LEA R41, R52, R39, 0x1 ;  /* 0x0000002734297211 */ /* 0x000fe400078e08ff */
[----:B------:R-:W-:-:S02]  /*90e0*/  LEA R10, P3, R28, R56, 0x1 ;  /* 0x000000381c0a7211 */ /* 0x000fc400078608ff */
[----:B------:R-:W-:Y:S02]  /*90f0*/  LEA.HI.X.SX32 R9, R29, R64, 0x1, P1 ;  /* 0x000000401d097211 */ /* 0x000fe400008f0eff */
[----:B------:R-:W-:Y:S02]  /*9100*/  LEA R24, P1, R0, R56, 0x1 ;  /* 0x0000003800187211 */ /* 0x000fe400078208ff */
[----:B------:R-:W-:Y:S02]  /*9110*/  LEA R43, R52, R41, 0x1 ;  /* 0x00000029342b7211 */ /* 0x000fe400078e08ff */
[-C--:B------:R-:W-:Y:S02]  /*9120*/  LEA.HI.X.SX32 R21, R27, R64.reuse, 0x1, P2 ;  /* 0x000000401b157211 */ /* 0x080fe400010f0eff */
[----:B------:R-:W-:Y:S02]  /*9130*/  LEA.HI.X.SX32 R11, R28, R64, 0x1, P3 ;  /* 0x000000401c0b7211 */ /* 0x000fe400018f0eff */
[----:B------:R-:W-:-:S02]  /*9140*/  LEA R14, P2, R30, R56, 0x1 ;  /* 0x000000381e0e7211 */ /* 0x000fc400078408ff */
[C---:B------:R-:W-:Y:S02]  /*9150*/  LEA R22, P3, R23.reuse, R56, 0x1 ;  /* 0x0000003817167211 */ /* 0x040fe400078608ff */
[-C--:B------:R-:W-:Y:S02]  /*9160*/  LEA.HI.X.SX32 R25, R0, R64.reuse, 0x1, P1 ;  /* 0x0000004000197211 */ /* 0x080fe400008f0eff */
[----:B------:R-:W-:Y:S02]  /*9170*/  LEA R0, R52, R43, 0x1 ;  /* 0x0000002b34007211 */ /* 0x000fe400078e08ff */
[-C--:B------:R-:W-:Y:S02]  /*9180*/  LEA.HI.X.SX32 R15, R30, R64.reuse, 0x1, P2 ;  /* 0x000000401e0f7211 */ /* 0x080fe400010f0eff */
[----:B------:R-:W-:Y:S02]  /*9190*/  LEA.HI.X.SX32 R23, R23, R64, 0x1, P3 ;  /* 0x0000004017177211 */ /* 0x000fe400018f0eff */
[----:B------:R-:W-:-:S02]  /*91a0*/  LEA R26, P2, R31, R56, 0x1 ;  /* 0x000000381f1a7211 */ /* 0x000fc400078408ff */
[----:B------:R-:W-:Y:S02]  /*91b0*/  LEA R28, P3, R32, R56, 0x1 ;  /* 0x00000038201c7211 */ /* 0x000fe400078608ff */
[----:B------:R-:W-:Y:S02]  /*91c0*/  LEA R47, R52, R0, 0x1 ;  /* 0x00000000342f7211 */ /* 0x000fe400078e08ff */
[-C--:B------:R-:W-:Y:S02]  /*91d0*/  LEA.HI.X.SX32 R27, R31, R64.reuse, 0x1, P2 ;  /* 0x000000401f1b7211 */ /* 0x080fe400010f0eff */
[----:B------:R-:W-:Y:S02]  /*91e0*/  LEA.HI.X.SX32 R29, R32, R64, 0x1, P3 ;  /* 0x00000040201d7211 */ /* 0x000fe400018f0eff */
[-C--:B------:R-:W-:Y:S02]  /*91f0*/  LEA R30, P1, R33, R56.reuse, 0x1 ;  /* 0x00000038211e7211 */ /* 0x080fe400078208ff */
[----:B------:R-:W-:-:S02]  /*9200*/  LEA R32, P2, R35, R56, 0x1 ;  /* 0x0000003823207211 */ /* 0x000fc400078408ff */
[----:B------:R-:W-:Y:S02]  /*9210*/  LEA R49, R52, R47, 0x1 ;  /* 0x0000002f34317211 */ /* 0x000fe400078e08ff */
[----:B------:R-:W-:Y:S02]  /*9220*/  LEA R34, P3, R38, R56, 0x1 ;  /* 0x0000003826227211 */ /* 0x000fe400078608ff */
[-C--:B------:R-:W-:Y:S02]  /*9230*/  LEA.HI.X.SX32 R31, R33, R64.reuse, 0x1, P1 ;  /* 0x00000040211f7211 */ /* 0x080fe400008f0eff */
[-C--:B------:R-:W-:Y:S02]  /*9240*/  LEA.HI.X.SX32 R33, R35, R64.reuse, 0x1, P2 ;  /* 0x0000004023217211 */ /* 0x080fe400010f0eff */
[----:B------:R-:W-:Y:S02]  /*9250*/  LEA R51, R52, R49, 0x1 ;  /* 0x0000003134337211 */ /* 0x000fe400078e08ff */
[----:B------:R-:W-:-:S02]  /*9260*/  LEA.HI.X.SX32 R35, R38, R64, 0x1, P3 ;  /* 0x0000004026237211 */ /* 0x000fc400018f0eff */
[-C--:B------:R-:W-:Y:S02]  /*9270*/  LEA R38, P1, R39, R56.reuse, 0x1 ;  /* 0x0000003827267211 */ /* 0x080fe400078208ff */
[----:B------:R-:W-:Y:S02]  /*9280*/  LEA R53, R52, R51, 0x1 ;  /* 0x0000003334357211 */ /* 0x000fe400078e08ff */
[-C--:B------:R-:W-:Y:S02]  /*9290*/  LEA R40, P2, R41, R56.reuse, 0x1 ;  /* 0x0000003829287211 */ /* 0x080fe400078408ff */
[----:B------:R-:W-:Y:S02]  /*92a0*/  LEA R42, P3, R43, R56, 0x1 ;  /* 0x000000382b2a7211 */ /* 0x000fe400078608ff */
[----:B------:R-:W-:Y:S02]  /*92b0*/  LEA.HI.X.SX32 R39, R39, R64, 0x1, P1 ;  /* 0x0000004027277211 */ /* 0x000fe400008f0eff */
[----:B------:R-:W-:-:S02]  /*92c0*/  LEA R44, P1, R0, R56, 0x1 ;  /* 0x00000038002c7211 */ /* 0x000fc400078208ff */
[----:B------:R-:W-:Y:S02]  /*92d0*/  LEA R55, R52, R53, 0x1 ;  /* 0x0000003534377211 */ /* 0x000fe400078e08ff */
[-C--:B------:R-:W-:Y:S02]  /*92e0*/  LEA.HI.X.SX32 R41, R41, R64.reuse, 0x1, P2 ;  /* 0x0000004029297211 */ /* 0x080fe400010f0eff */
[----:B------:R-:W-:Y:S02]  /*92f0*/  LEA.HI.X.SX32 R43, R43, R64, 0x1, P3 ;  /* 0x000000402b2b7211 */ /* 0x000fe400018f0eff */
[-C--:B------:R-:W-:Y:S02]  /*9300*/  LEA R46, P2, R47, R56.reuse, 0x1 ;  /* 0x000000382f2e7211 */ /* 0x080fe400078408ff */
[----:B------:R-:W-:Y:S02]  /*9310*/  LEA R48, P3, R49, R56, 0x1 ;  /* 0x0000003831307211 */ /* 0x000fe400078608ff */
[----:B------:R-:W-:-:S02]  /*9320*/  LEA.HI.X.SX32 R45, R0, R64, 0x1, P1 ;  /* 0x00000040002d7211 */ /* 0x000fc400008f0eff */
[----:B------:R-:W-:Y:S02]  /*9330*/  LEA R0, R52, R55, 0x1 ;  /* 0x0000003734007211 */ /* 0x000fe400078e08ff */
[-C--:B------:R-:W-:Y:S02]  /*9340*/  LEA.HI.X.SX32 R47, R47, R64.reuse, 0x1, P2 ;  /* 0x000000402f2f7211 */ /* 0x080fe400010f0eff */
[----:B------:R-:W-:Y:S02]  /*9350*/  LEA.HI.X.SX32 R49, R49, R64, 0x1, P3 ;  /* 0x0000004031317211 */ /* 0x000fe400018f0eff */
[-C--:B------:R-:W-:Y:S02]  /*9360*/  LEA R50, P1, R51, R56.reuse, 0x1 ;  /* 0x0000003833327211 */ /* 0x080fe400078208ff */
[-C--:B------:R-:W-:Y:S02]  /*9370*/  LEA R52, P2, R53, R56.reuse, 0x1 ;  /* 0x0000003835347211 */ /* 0x080fe400078408ff */
[----:B------:R-:W-:-:S02]  /*9380*/  LEA R54, P3, R55, R56, 0x1 ;  /* 0x0000003837367211 */ /* 0x000fc400078608ff */
[C---:B------:R-:W-:Y:S02]  /*9390*/  LEA R56, P4, R0.reuse, R56, 0x1 ;  /* 0x0000003800387211 */ /* 0x040fe400078808ff */
[-C--:B------:R-:W-:Y:S02]  /*93a0*/  LEA.HI.X.SX32 R51, R51, R64.reuse, 0x1, P1 ;  /* 0x0000004033337211 */ /* 0x080fe400008f0eff */
[-C--:B------:R-:W-:Y:S02]  /*93b0*/  LEA.HI.X.SX32 R53, R53, R64.reuse, 0x1, P2 ;  /* 0x0000004035357211 */ /* 0x080fe400010f0eff */
[-C--:B------:R-:W-:Y:S02]  /*93c0*/  LEA.HI.X.SX32 R55, R55, R64.reuse, 0x1, P3 ;  /* 0x0000004037377211 */ /* 0x080fe400018f0eff */
[----:B------:R-:W-:Y:S02]  /*93d0*/  LEA.HI.X.SX32 R57, R0, R64, 0x1, P4 ;  /* 0x0000004000397211 */ /* 0x000fe400020f0eff */
[----:B------:R-:W0:Y:S01]  /*93e0*/  LDS.128 R64, [R58+0x1000] ;  /* 0x001000003a407984 */ /* 0x000e220000000c00 */
[----:B------:R-:W-:-:S02]  /*93f0*/  PRMT R0, R60, 0x7632, R0 ;  /* 0x000076323c007816 */ /* 0x000fc40000000000 */
[----:B-1----:R-:W-:Y:S02]  /*9400*/  PRMT R17, R61, 0x7632, R17 ;  /* 0x000076323d117816 */ /* 0x002fe40000000011 */
[----:B------:R-:W-:Y:S01]  /*9410*/  ISETP.GE.U32.AND P1, PT, R59, 0x80, PT ;  /* 0x000000803b00780c */ /* 0x000fe20003f26070 */
[----:B------:R-:W-:Y:S04]  /*9420*/  STG.E.U16 desc[UR26][R18.64], R0 ;  /* 0x0000000012007986 */ /* 0x000fe8000c10151a */
[----:B------:R1:W-:Y:S04]  /*9430*/  STG.E.U16 desc[UR26][R12.64], R61 ;  /* 0x0000003d0c007986 */ /* 0x0003e8000c10151a */
[----:B------:R2:W-:Y:S04]  /*9440*/  STG.E.U16 desc[UR26][R20.64], R17 ;  /* 0x0000001114007986 */ /* 0x0005e8000c10151a */
[----:B------:R3:W-:Y:S01]  /*9450*/  STG.E.U16 desc[UR26][R10.64], R62 ;  /* 0x0000003e0a007986 */ /* 0x0007e2000c10151a */
[----:B-1----:R-:W-:-:S02]  /*9460*/  PRMT R13, R62, 0x7632, R13 ;  /* 0x000076323e0d7816 */ /* 0x002fc4000000000d */
[----:B--2---:R-:W-:-:S03]  /*9470*/  PRMT R17, R6, 0x7632, R17 ;  /* 0x0000763206117816 */ /* 0x004fc60000000011 */
[----:B------:R1:W-:Y:S01]  /*9480*/  STG.E.U16 desc[UR26][R8.64], R13 ;  /* 0x0000000d08007986 */ /* 0x0003e2000c10151a */
[----:B------:R-:W-:Y:S02]  /*9490*/  PRMT R20, R7, 0x7632, R20 ;  /* 0x0000763207147816 */ /* 0x000fe40000000014 */
[----:B---3--:R-:W-:Y:S01]  /*94a0*/  PRMT R11, R63, 0x7632, R11 ;  /* 0x000076323f0b7816 */ /* 0x008fe2000000000b */
[----:B------:R2:W-:Y:S04]  /*94b0*/  STG.E.U16 desc[UR26][R14.64], R63 ;  /* 0x0000003f0e007986 */ /* 0x0005e8000c10151a */
[----:B------:R0:W-:Y:S01]  /*94c0*/  STG.E.U16 desc[UR26][R22.64], R11 ;  /* 0x0000000b16007986 */ /* 0x0001e2000c10151a */
[----:B-1----:R-:W-:-:S03]  /*94d0*/  PRMT R9, R4, 0x7632, R9 ;  /* 0x0000763204097816 */ /* 0x002fc60000000009 */
[----:B------:R1:W-:Y:S01]  /*94e0*/  STG.E.U16 desc[UR26][R24.64], R4 ;  /* 0x0000000418007986 */ /* 0x0003e2000c10151a */
[----:B--2---:R-:W-:-:S03]  /*94f0*/  PRMT R15, R5, 0x7632, R15 ;  /* 0x00007632050f7816 */ /* 0x004fc6000000000f */
[----:B------:R2:W-:Y:S01]  /*9500*/  STG.E.U16 desc[UR26][R26.64], R9 ;  /* 0x000000091a007986 */ /* 0x0005e2000c10151a */
[----:B0-----:R-:W-:-:S03]  /*9510*/  PRMT R22, R64, 0x7632, R22 ;  /* 0x0000763240167816 */ /* 0x001fc60000000016 */
[----:B------:R0:W-:Y:S04]  /*9520*/  STG.E.U16 desc[UR26][R28.64], R5 ;  /* 0x000000051c007986 */ /* 0x0001e8000c10151a */
[----:B------:R-:W-:Y:S01]  /*9530*/  STG.E.U16 desc[UR26][R30.64], R15 ;  /* 0x0000000f1e007986 */ /* 0x000fe2000c10151a */
[----:B-1----:R-:W-:-:S03]  /*9540*/  PRMT R24, R65, 0x7632, R24 ;  /* 0x0000763241187816 */ /* 0x002fc60000000018 */
[----:B------:R-:W-:Y:S01]  /*9550*/  STG.E.U16 desc[UR26][R32.64], R6 ;  /* 0x0000000620007986 */ /* 0x000fe2000c10151a */
[----:B--2---:R-:W-:-:S03]  /*9560*/  PRMT R26, R66, 0x7632, R26 ;  /* 0x00007632421a7816 */ /* 0x004fc6000000001a */
[----:B------:R-:W-:Y:S01]  /*9570*/  STG.E.U16 desc[UR26][R34.64], R17 ;  /* 0x0000001122007986 */ /* 0x000fe2000c10151a */
[----:B0-----:R-:W-:Y:S02]  /*9580*/  PRMT R28, R67, 0x7632, R28 ;  /* 0x00007632431c7816 */ /* 0x001fe4000000001c */
[C---:B------:R-:W-:Y:S01]  /*9590*/  SHF.L.U32 R5, R2.reuse, 0x2, RZ ;  /* 0x0000000202057819 */ /* 0x040fe200000006ff */
[----:B------:R0:W-:Y:S01]  /*95a0*/  STG.E.U16 desc[UR26][R38.64], R7 ;  /* 0x0000000726007986 */ /* 0x0001e2000c10151a */
[----:B------:R-:W-:-:S03]  /*95b0*/  IMAD.HI R2, R2, 0x4, RZ ;  /* 0x0000000402027827 */ /* 0x000fc600078e02ff */
[----:B------:R-:W-:Y:S04]  /*95c0*/  STG.E.U16 desc[UR26][R40.64], R20 ;  /* 0x0000001428007986 */ /* 0x000fe8000c10151a */
[----:B------:R-:W-:Y:S04]  /*95d0*/  STG.E.U16 desc[UR26][R42.64], R64 ;  /* 0x000000402a007986 */ /* 0x000fe8000c10151a */
[----:B------:R-:W-:Y:S01]  /*95e0*/  STG.E.U16 desc[UR26][R44.64], R22 ;  /* 0x000000162c007986 */ /* 0x000fe2000c10151a */
[----:B0-----:R-:W0:Y:S03]  /*95f0*/  LDC.64 R6, c[0x0][0x3a0] ;  /* 0x0000e800ff067b82 */ /* 0x001e260000000a00 */
[----:B------:R-:W-:Y:S04]  /*9600*/  STG.E.U16 desc[UR26][R46.64], R65 ;  /* 0x000000412e007986 */ /* 0x000fe8000c10151a */
[----:B------:R-:W-:Y:S04]  /*9610*/  STG.E.U16 desc[UR26][R48.64], R24 ;  /* 0x0000001830007986 */ /* 0x000fe8000c10151a */
[----:B------:R-:W-:Y:S04]  /*9620*/  STG.E.U16 desc[UR26][R50.64], R66 ;  /* 0x0000004232007986 */ /* 0x000fe8000c10151a */
[----:B------:R-:W-:Y:S04]  /*9630*/  STG.E.U16 desc[UR26][R52.64], R26 ;  /* 0x0000001a34007986 */ /* 0x000fe8000c10151a */
[----:B------:R-:W-:Y:S04]  /*9640*/  STG.E.U16 desc[UR26][R54.64], R67 ;  /* 0x0000004336007986 */ /* 0x000fe8000c10151a */
[----:B------:R-:W-:Y:S01]  /*9650*/  STG.E.U16 desc[UR26][R56.64], R28 ;  /* 0x0000001c38007986 */ /* 0x000fe2000c10151a */
[----:B------:R-:W-:Y:S01]  /*9660*/  BAR.SYNC.DEFER_BLOCKING 0x0 ;  /* 0x0000000000007b1d */ /* 0x000fe20000010000 */
[----:B0-----:R-:W-:-:S04]  /*9670*/  IADD3 R4, P2, P3, R5, UR6, R6 ;  /* 0x0000000605047c10 */ /* 0x001fc8000fb5e006 */
[----:B------:R-:W-:Y:S01]  /*9680*/  IADD3.X R5, PT, PT, R2, UR5, R7, P2, P3 ;  /* 0x0000000502057c10 */ /* 0x000fe200097e6407 */
[----:B------:R-:W-:Y:S02]  /*9690*/  STSM.16.M88 [R36], R37 ;  /* 0x0000002524007844 */ /* 0x000fe40000000000 */
[----:B------:R-:W-:Y:S06]  /*96a0*/  BAR.SYNC.DEFER_BLOCKING 0x0 ;  /* 0x0000000000007b1d */ /* 0x000fec0000010000 */
[----:B------:R-:W0:Y:S04]  /*96b0*/  LDSM.16.M88 R3, [R3+UR14] ;  /* 0x0000000e0303783b */ /* 0x000e280008000000 */
[----:B0-----:R0:W-:Y:S01]  /*96c0*/  @!P1 STG.E desc[UR26][R4.64], R3 ;  /* 0x0000000304009986 */ /* 0x0011e2000c10191a */
[----:B------:R-:W-:Y:S06]  /*96d0*/  BAR.SYNC.DEFER_BLOCKING 0x0 ;  /* 0x0000000000007b1d */ /* 0x000fec0000010000 */
[----:B------:R-:W-:Y:S05]  /*96e0*/  @P0 BRA `(.L_x_20) ;  /* 0x0000000000a00947 */ /* 0x000fea0003800000 */
[----:B------:R-:W1:Y:S01]  /*96f0*/  S2UR UR5, SR_CgaCtaId ;  /* 0x00000000000579c3 */ /* 0x000e620000008800 */
[----:B------:R-:W-:Y:S01]  /*9700*/  NOP ;  /* 0x0000000000007918 */ /* 0x000fe20000000000 */
[----:B------:R-:W-:Y:S01]  /*9710*/  UMOV UR4, 0x50 ;  /* 0x0000005000047882 */ /* 0x000fe20000000000 */
[----:B------:R-:W-:Y:S02]  /*9720*/  MOV R0, UR15 ;  /* 0x0000000f00007c02 */ /* 0x000fe40008000f00 */
[----:B0-----:R-:W-:Y:S02]  /*9730*/  MOV R3, 0xff ;  /* 0x000000ff00037802 */ /* 0x001fe40000000f00 */
[----:B------:R-:W-:Y:S02]  /*9740*/  LOP3.LUT R0, R0, 0xffff, RZ, 0xc0, !PT ;  /* 0x0000ffff00007812 */ /* 0x000fe400078ec0ff */
[----:B------:R-:W-:Y:S02]  /*9750*/  MOV R7, 0x1 ;  /* 0x0000000100077802 */ /* 0x000fe40000000f00 */
[----:B------:R-:W-:-:S04]  /*9760*/  SHF.R.U32.HI R0, RZ, 0x5, R0 ;  /* 0x00000005ff007819 */ /* 0x000fc80000011600 */
[----:B------:R-:W-:Y:S02]  /*9770*/  IADD3 R2, PT, PT, R0, 0x10, RZ ;  /* 0x0000001000027810 */ /* 0x000fe40007ffe0ff */
[----:B------:R-:W-:Y:S01]  /*9780*/  SHF.L.U32 R0, R3, R0, RZ ;  /* 0x0000000003007219 */ /* 0x000fe200000006ff */
[----:B-1----:R-:W-:Y:S01]  /*9790*/  ULEA UR6, UR5, UR4, 0x18 ;  /* 0x0000000405067291 */ /* 0x002fe2000f8ec0ff */
[----:B------:R-:W-:-:S04]  /*97a0*/  SHF.L.U32 R3, R7, R2, RZ ;  /* 0x0000000207037219 */ /* 0x000fc800000006ff */
[----:B------:R-:W-:-:S04]  /*97b0*/  LOP3.LUT R0, R3, R0, RZ, 0xfc, !PT ;  /* 0x0000000003007212 */ /* 0x000fc800078efcff */
[----:B------:R-:W0:Y:S01]  /*97c0*/  LDS R5, [UR6] ;  /* 0x00000006ff057984 */ /* 0x000e220008000800 */
[C---:B------:R-:W-:Y:S02]  /*97d0*/  LOP3.LUT R2, R0.reuse, 0xffff, RZ, 0xc0, !PT ;  /* 0x0000ffff00027812 */ /* 0x040fe400078ec0ff */
[----:B0-----:R-:W-:-:S04]  /*97e0*/  LOP3.LUT R3, R0, 0xffff, R5, 0x80, !PT ;  /* 0x0000ffff00037812 */ /* 0x001fc800078e8005 */
[----:B------:R-:W-:-:S13]  /*97f0*/  ISETP.NE.AND P0, PT, R3, R2, PT ;  /* 0x000000020300720c */ /* 0x000fda0003f05270 */
[----:B------:R-:W-:Y:S05]  /*9800*/  @P0 BRA `(.L_x_21) ;  /* 0x0000000000500947 */ /* 0x000fea0003800000 */
[----:B------:R-:W-:Y:S02]  /*9810*/  SHF.R.U32.HI R5, RZ, 0x10, R5 ;  /* 0x00000010ff057819 */ /* 0x000fe40000011605 */
[----:B------:R-:W-:-:S04]  /*9820*/  SHF.R.U32.HI R2, RZ, 0x10, R0 ;  /* 0x00000010ff027819 */ /* 0x000fc80000011600 */
[----:B------:R-:W-:-:S04]  /*9830*/  LOP3.LUT R5, R5, R2, RZ, 0xc0, !PT ;  /* 0x0000000205057212 */ /* 0x000fc800078ec0ff */
[----:B------:R-:W-:-:S13]  /*9840*/  ISETP.NE.AND P0, PT, R5, R2, PT ;  /* 0x000000020500720c */ /* 0x000fda0003f05270 */
[----:B------:R-:W-:Y:S05]  /*9850*/  @P0 BRA `(.L_x_22) ;  /* 0x0000000000300947 */ /* 0x000fea0003800000 */
[----:B------:R-:W-:Y:S01]  /*9860*/  R2UR UR4, R0 ;  /* 0x00000000000472ca */ /* 0x000fe200000e0000 */
[----:B------:R-:W-:Y:S01]  /*9870*/  VOTEU.ANY UR5, UPT, PT ;  /* 0x0000000000057886 */ /* 0x000fe200038e0100 */
[----:B------:R-:W0:Y:S01]  /*9880*/  S2R R0, SR_LANEID ;  /* 0x0000000000007919 */ /* 0x000e220000000000 */
[----:B------:R-:W-:-:S10]  /*9890*/  UFLO.U32 UR5, UR5 ;  /* 0x00000005000572bd */ /* 0x000fd400080e0000 */
[----:B------:R-:W-:-:S06]  /*98a0*/  ULOP3.LUT UR4, URZ, UR4, URZ, 0x33, !UPT ;  /* 0x00000004ff047292 */ /* 0x000fcc000f8e33ff */
[----:B------:R-:W-:-:S04]  /*98b0*/  MOV R2, UR4 ;  /* 0x0000000400027c02 */ /* 0x000fc80008000f00 */
[----:B------:R-:W1:Y:S02]  /*98c0*/  REDUX UR7, R2 ;  /* 0x00000000020773c4 */ /* 0x000e640000000000 */
[----:B------:R2:W-:Y:S01]  /*98d0*/  UTCATOMSWS.AND URZ, UR4 ;  /* 0x0000000400ff79e3 */ /* 0x0005e20008000000 */
[----:B0-----:R-:W-:Y:S02]  /*98e0*/  ISETP.EQ.U32.AND P0, PT, R0, UR5, PT ;  /* 0x0000000500007c0c */ /* 0x001fe4000bf02070 */
[----:B-1----:R-:W-:-:S11]  /*98f0*/  MOV R0, UR7 ;  /* 0x0000000700007c02 */ /* 0x002fd60008000f00 */
[----:B------:R2:W-:Y:S01]  /*9900*/  @P0 ATOMS.AND RZ, [UR6], R0 ;  /* 0x00000000ffff098c */ /* 0x0005e2000a800006 */
[----:B------:R-:W-:Y:S05]  /*9910*/  BRA `(.L_x_20) ;  /* 0x0000000000147947 */ /* 0x000fea0003800000 */
.L_x_22:
[----:B------:R-:W-:-:S07]  /*9920*/  MOV R2, 0x9940 ;  /* 0x0000994000027802 */ /* 0x000fce0000000f00 */
[----:B------:R-:W-:Y:S05]  /*9930*/  CALL.REL.NOINC `($__internal_0_$__cuda_sm10x_tcgen05_guardrail_trap_col_being_dealloced_not_returned_by_alloc) ;  /* 0x0000000000447944 */ /* 0x000fea0003c00000 */
[----:B------:R-:W-:Y:S05]  /*9940*/  BRA `(.L_x_20) ;  /* 0x0000000000087947 */ /* 0x000fea0003800000 */
.L_x_21:
[----:B------:R-:W-:-:S07]  /*9950*/  MOV R2, 0x9970 ;  /* 0x0000997000027802 */ /* 0x000fce0000000f00 */
[----:B------:R-:W-:Y:S05]  /*9960*/  CALL.REL.NOINC `($__internal_2_$__cuda_sm10x_tcgen05_guardrail_trap_unallocated_columns_being_dealloced) ;  /* 0x0000000000507944 */ /* 0x000fea0003c00000 */
.L_x_20:
[----:B------:R-:W-:Y:S01]  /*9970*/  NOP ;  /* 0x0000000000007918 */ /* 0x000fe20000000000 */
[----:B--2---:R-:W-:Y:S05]  /*9980*/  EXIT ;  /* 0x000000000000794d */ /* 0x004fea0003800000 */
.L_x_8:
[----:B------:R-:W1:Y:S02]  /*9990*/  SYNCS.PHASECHK.TRANS64.TRYWAIT P4, [UR14+0x8000], RZ ;  /* 0x008000ffff0075a7 */ /* 0x000e64000808110e */
[----:B-1----:R-:W-:Y:S05]  /*99a0*/  @!P4 BRA `(.L_x_8) ;  /* 0xfffffffc00f8c947 */ /* 0x002fea000383ffff */
[----:B------:R-:W-:Y:S05]  /*99b0*/  BRA `(.L_x_7) ;  /* 0xffffff88000c7947 */ /* 0x000fea000383ffff */
.L_x_14:
[----:B------:R-:W1:Y:S02]  /*99c0*/  SYNCS.PHASECHK.TRANS64.TRYWAIT P2, [UR14+0x10010], RZ ;  /* 0x010010ffff0075a7 */ /* 0x000e64000804110e */
[----:B-1----:R-:W-:Y:S05]  /*99d0*/  @!P2 BRA `(.L_x_14) ;  /* 0xfffffffc00f8a947 */ /* 0x002fea000383ffff */
[----:B------:R-:W-:Y:S05]  /*99e0*/  BRA `(.L_x_23) ;  /* 0xffffffbc00fc7947 */ /* 0x000fea000383ffff */
.L_x_15:
[----:B------:R-:W1:Y:S02]  /*99f0*/  SYNCS.PHASECHK.TRANS64.TRYWAIT P2, [UR17], R204 ;  /* 0x000000ccff0075a7 */ /* 0x000e640008041111 */
[----:B-1----:R-:W-:Y:S05]  /*9a00*/  @!P2 BRA `(.L_x_15) ;  /* 0xfffffffc00f8a947 */ /* 0x002fea000383ffff */
[----:B------:R-:W-:Y:S05]  /*9a10*/  BRA `(.L_x_24) ;  /* 0xffffffd400e47947 */ /* 0x000fea000383ffff */
.L_x_19:
[----:B------:R-:W0:Y:S02]  /*9a20*/  SYNCS.PHASECHK.TRANS64.TRYWAIT P2, [UR17], R5 ;  /* 0x00000005ff0075a7 */ /* 0x000e240008041111 */
[----:B0-----:R-:W-:Y:S05]  /*9a30*/  @!P2 BRA `(.L_x_19) ;  /* 0xfffffffc00f8a947 */ /* 0x001fea000383ffff */
[----:B------:R-:W-:Y:S05]  /*9a40*/  BRA `(.L_x_18) ;  /* 0xffffffe400b47947 */ /* 0x000fea000383ffff */
        .weak           $__internal_0_$__cuda_sm10x_tcgen05_guardrail_trap_col_being_dealloced_not_returned_by_alloc
        .type           $__internal_0_$__cuda_sm10x_tcgen05_guardrail_trap_col_being_dealloced_not_returned_by_alloc,@function
        .size           $__internal_0_$__cuda_sm10x_tcgen05_guardrail_trap_col_being_dealloced_not_returned_by_alloc,($__internal_1_$__cuda_sm10x_tcgen05_guardrail_trap_phase_invalid_during_alloc - $__internal_0_$__cuda_sm10x_tcgen05_guardrail_trap_col_being_dealloced_not_returned_by_alloc)
$__internal_0_$__cuda_sm10x_tcgen05_guardrail_trap_col_being_dealloced_not_returned_by_alloc:
[----:B------:R-:W-:Y:S05]  /*9a50*/  BPT.TRAP 0x1 ;  /* 0x000000040000795c */ /* 0x000fea0000300000 */
[----:B------:R-:W-:-:S04]  /*9a60*/  HFMA2 R3, -RZ, RZ, 0, 0 ;  /* 0x00000000ff037431 */ /* 0x000fc800000001ff */
[----:B------:R-:W-:Y:S05]  /*9a70*/  RET.REL.NODEC R2 `(attn_fwd) ;  /* 0xffffff6402607950 */ /* 0x000fea0003c3ffff */
        .weak           $__internal_1_$__cuda_sm10x_tcgen05_guardrail_trap_phase_invalid_during_alloc
        .type           $__internal_1_$__cuda_sm10x_tcgen05_guardrail_trap_phase_invalid_during_alloc,@function
        .size           $__internal_1_$__cuda_sm10x_tcgen05_guardrail_trap_phase_invalid_during_alloc,($__internal_2_$__cuda_sm10x_tcgen05_guardrail_trap_unallocated_columns_being_dealloced - $__internal_1_$__cuda_sm10x_tcgen05_guardrail_trap_phase_invalid_during_alloc)
$__internal_1_$__cuda_sm10x_tcgen05_guardrail_trap_phase_invalid_during_alloc:
[----:B------:R-:W-:Y:S05]  /*9a80*/  BPT.TRAP 0x1 ;  /* 0x000000040000795c */ /* 0x000fea0000300000 */
[----:B------:R-:W-:-:S04]  /*9a90*/  MOV R3, 0x0 ;  /* 0x0000000000037802 */ /* 0x000fc80000000f00 */
[----:B------:R-:W-:Y:S05]  /*9aa0*/  RET.REL.NODEC R2 `(attn_fwd) ;  /* 0xffffff6402547950 */ /* 0x000fea0003c3ffff */
        .weak           $__internal_2_$__cuda_sm10x_tcgen05_guardrail_trap_unallocated_columns_being_dealloced
        .type           $__internal_2_$__cuda_sm10x_tcgen05_guardrail_trap_unallocated_columns_being_dealloced,@function
        .size           $__internal_2_$__cuda_sm10x_tcgen05_guardrail_trap_unallocated_columns_being_dealloced,(.L_x_28 - $__internal_2_$__cuda_sm10x_tcgen05_guardrail_trap_unallocated_columns_being_dealloced)
$__internal_2_$__cuda_sm10x_tcgen05_guardrail_trap_unallocated_columns_being_dealloced:
[----:B------:R-:W-:Y:S05]  /*9ab0*/  BPT.TRAP 0x1 ;  /* 0x000000040000795c */ /* 0x000fea0000300000 */
[----:B------:R-:W-:-:S04]  /*9ac0*/  HFMA2 R3, -RZ, RZ, 0, 0 ;  /* 0x00000000ff037431 */ /* 0x000fc800000001ff */
[----:B------:R-:W-:Y:S05]  /*9ad0*/  RET.REL.NODEC R2 `(attn_fwd) ;  /* 0xffffff6402487950 */ /* 0x000fea0003c3ffff */
.L_x_25:
[----:B------:R-:W-:-:S00]  /*9ae0*/  BRA `(.L_x_25) ;  /* 0xfffffffc00fc7947 */ /* 0x000fc0000383ffff */
[----:B------:R-:W-:-:S00]  /*9af0*/  NOP ;  /* 0x0000000000007918 */ /* 0x000fc00000000000 */
        /* <DEDUP_REMOVED lines=8> */
.L_x_28:


//--------------------- .nv.global.init           --------------------------
	.section	.nv.global.init,"aw",@progbits
.nv.global.init:
	.type		_$_str,@object
	.size		_$_str,(.L_3 - _$_str)
_$_str:
        /*0000*/ 	.byte	0x5f, 0x5f, 0x43, 0x55, 0x44, 0x41, 0x5f, 0x46, 0x54, 0x5a, 0x00
.L_3:


//--------------------- .nv.shared.attn_fwd       --------------------------
	.section	.nv.shared.attn_fwd,"aw",@nobits
	.sectionflags	@""
	.align	16
	.zero		1024


//--------------------- .nv.shared.reserved.0     --------------------------
	.section	.nv.shared.reserved.0,"aw",@nobits
	.align	8
	.weak		__nv_reservedSMEM_offset_0_alias
	.size		__nv_reservedSMEM_offset_0_alias, 0, 64
	.other		__nv_reservedSMEM_offset_0_alias,@"STO_CUDA_RESERVED_SHARED STV_DEFAULT"
__nv_reservedSMEM_offset_0_alias:
	.zero		0
.nv.shared.reserved.0:
	.zero		64
	.weak		__nv_reservedSMEM_allocation_phase
	.type		__nv_reservedSMEM_allocation_phase,@object
	.size		__nv_reservedSMEM_allocation_phase,(.L_0 - __nv_reservedSMEM_allocation_phase)
__nv_reservedSMEM_allocation_phase:
	.zero		1
.L_0:
	.zero		7
	.weak		__nv_reservedSMEM_devtool_atexit_pc
	.type		__nv_reservedSMEM_devtool_atexit_pc,@object
	.size		__nv_reservedSMEM_devtool_atexit_pc,(__nv_reservedSMEM_allocation_mask - __nv_reservedSMEM_devtool_atexit_pc)
__nv_reservedSMEM_devtool_atexit_pc:
	.zero		8
	.weak		__nv_reservedSMEM_allocation_mask
	.type		__nv_reservedSMEM_allocation_mask,@object
	.size		__nv_reservedSMEM_allocation_mask,(.L_2 - __nv_reservedSMEM_allocation_mask)
__nv_reservedSMEM_allocation_mask:
	.zero		4
.L_2:


//--------------------- .nv.constant0.attn_fwd    --------------------------
	.section	.nv.constant0.attn_fwd,"a",@progbits
	.sectionflags	@""
	.align	4
.nv.constant0.attn_fwd:
	.zero		1032


//--------------------- SYMBOLS --------------------------

	.type		.nv.reservedSmem.offset0,@object
	.size		.nv.reservedSmem.offset0,0x4
	.type		.nv.reservedSmem.cap,@object
	.size		.nv.reservedSmem.cap,0x4
